//
// Generated by NVIDIA NVVM Compiler
//
// Compiler Build ID: CL-36424714
// Cuda compilation tools, release 13.0, V13.0.88
// Based on NVVM 20.0.0
//

.version 9.0
.target sm_100
.address_size 64

	// .globl	_Z7stenciliiPiS_
.global .align 1 .u8 isResultRight = 1;
.global .align 4 .u32 xborderNum = 511;
.global .align 4 .u32 yborderNum = 511;
.global .align 1 .b8 _ZN34_INTERNAL_60690434_4_k_cu_80c8ca4e4cuda3std3__45__cpo5beginE[1];
.global .align 1 .b8 _ZN34_INTERNAL_60690434_4_k_cu_80c8ca4e4cuda3std3__45__cpo3endE[1];
.global .align 1 .b8 _ZN34_INTERNAL_60690434_4_k_cu_80c8ca4e4cuda3std3__45__cpo6cbeginE[1];
.global .align 1 .b8 _ZN34_INTERNAL_60690434_4_k_cu_80c8ca4e4cuda3std3__45__cpo4cendE[1];
.global .align 1 .b8 _ZN34_INTERNAL_60690434_4_k_cu_80c8ca4e4cuda3std3__45__cpo6rbeginE[1];
.global .align 1 .b8 _ZN34_INTERNAL_60690434_4_k_cu_80c8ca4e4cuda3std3__45__cpo4rendE[1];
.global .align 1 .b8 _ZN34_INTERNAL_60690434_4_k_cu_80c8ca4e4cuda3std3__45__cpo7crbeginE[1];
.global .align 1 .b8 _ZN34_INTERNAL_60690434_4_k_cu_80c8ca4e4cuda3std3__45__cpo5crendE[1];
.global .align 1 .b8 _ZN34_INTERNAL_60690434_4_k_cu_80c8ca4e4cuda3std3__436_GLOBAL__N__60690434_4_k_cu_80c8ca4e6ignoreE[1];
.global .align 1 .b8 _ZN34_INTERNAL_60690434_4_k_cu_80c8ca4e4cuda3std3__419piecewise_constructE[1];
.global .align 1 .b8 _ZN34_INTERNAL_60690434_4_k_cu_80c8ca4e4cuda3std3__48in_placeE[1];
.global .align 1 .b8 _ZN34_INTERNAL_60690434_4_k_cu_80c8ca4e4cuda3std3__420unreachable_sentinelE[1];
.global .align 1 .b8 _ZN34_INTERNAL_60690434_4_k_cu_80c8ca4e4cuda3std3__47nulloptE[1];
.global .align 1 .b8 _ZN34_INTERNAL_60690434_4_k_cu_80c8ca4e4cuda3std3__48unexpectE[1];
.global .align 1 .b8 _ZN34_INTERNAL_60690434_4_k_cu_80c8ca4e4cuda3std6ranges3__45__cpo4swapE[1];
.global .align 1 .b8 _ZN34_INTERNAL_60690434_4_k_cu_80c8ca4e4cuda3std6ranges3__45__cpo9iter_moveE[1];
.global .align 1 .b8 _ZN34_INTERNAL_60690434_4_k_cu_80c8ca4e4cuda3std6ranges3__45__cpo5beginE[1];
.global .align 1 .b8 _ZN34_INTERNAL_60690434_4_k_cu_80c8ca4e4cuda3std6ranges3__45__cpo3endE[1];
.global .align 1 .b8 _ZN34_INTERNAL_60690434_4_k_cu_80c8ca4e4cuda3std6ranges3__45__cpo6cbeginE[1];
.global .align 1 .b8 _ZN34_INTERNAL_60690434_4_k_cu_80c8ca4e4cuda3std6ranges3__45__cpo4cendE[1];
.global .align 1 .b8 _ZN34_INTERNAL_60690434_4_k_cu_80c8ca4e4cuda3std6ranges3__45__cpo7advanceE[1];
.global .align 1 .b8 _ZN34_INTERNAL_60690434_4_k_cu_80c8ca4e4cuda3std6ranges3__45__cpo9iter_swapE[1];
.global .align 1 .b8 _ZN34_INTERNAL_60690434_4_k_cu_80c8ca4e4cuda3std6ranges3__45__cpo4nextE[1];
.global .align 1 .b8 _ZN34_INTERNAL_60690434_4_k_cu_80c8ca4e4cuda3std6ranges3__45__cpo4prevE[1];
.global .align 1 .b8 _ZN34_INTERNAL_60690434_4_k_cu_80c8ca4e4cuda3std6ranges3__45__cpo4dataE[1];
.global .align 1 .b8 _ZN34_INTERNAL_60690434_4_k_cu_80c8ca4e4cuda3std6ranges3__45__cpo5cdataE[1];
.global .align 1 .b8 _ZN34_INTERNAL_60690434_4_k_cu_80c8ca4e4cuda3std6ranges3__45__cpo4sizeE[1];
.global .align 1 .b8 _ZN34_INTERNAL_60690434_4_k_cu_80c8ca4e4cuda3std6ranges3__45__cpo5ssizeE[1];
.global .align 1 .b8 _ZN34_INTERNAL_60690434_4_k_cu_80c8ca4e4cuda3std6ranges3__45__cpo8distanceE[1];
.global .align 1 .b8 _ZN34_INTERNAL_60690434_4_k_cu_80c8ca4e6thrust24THRUST_300001_SM_1000_NS8cuda_cub3parE[1];
.global .align 1 .b8 _ZN34_INTERNAL_60690434_4_k_cu_80c8ca4e6thrust24THRUST_300001_SM_1000_NS8cuda_cub10par_nosyncE[1];
.global .align 1 .b8 _ZN34_INTERNAL_60690434_4_k_cu_80c8ca4e6thrust24THRUST_300001_SM_1000_NS6system6detail10sequential3seqE[1];
.global .align 1 .b8 _ZN34_INTERNAL_60690434_4_k_cu_80c8ca4e6thrust24THRUST_300001_SM_1000_NS12placeholders2_1E[1];
.global .align 1 .b8 _ZN34_INTERNAL_60690434_4_k_cu_80c8ca4e6thrust24THRUST_300001_SM_1000_NS12placeholders2_2E[1];
.global .align 1 .b8 _ZN34_INTERNAL_60690434_4_k_cu_80c8ca4e6thrust24THRUST_300001_SM_1000_NS12placeholders2_3E[1];
.global .align 1 .b8 _ZN34_INTERNAL_60690434_4_k_cu_80c8ca4e6thrust24THRUST_300001_SM_1000_NS12placeholders2_4E[1];
.global .align 1 .b8 _ZN34_INTERNAL_60690434_4_k_cu_80c8ca4e6thrust24THRUST_300001_SM_1000_NS12placeholders2_5E[1];
.global .align 1 .b8 _ZN34_INTERNAL_60690434_4_k_cu_80c8ca4e6thrust24THRUST_300001_SM_1000_NS12placeholders2_6E[1];
.global .align 1 .b8 _ZN34_INTERNAL_60690434_4_k_cu_80c8ca4e6thrust24THRUST_300001_SM_1000_NS12placeholders2_7E[1];
.global .align 1 .b8 _ZN34_INTERNAL_60690434_4_k_cu_80c8ca4e6thrust24THRUST_300001_SM_1000_NS12placeholders2_8E[1];
.global .align 1 .b8 _ZN34_INTERNAL_60690434_4_k_cu_80c8ca4e6thrust24THRUST_300001_SM_1000_NS12placeholders2_9E[1];
.global .align 1 .b8 _ZN34_INTERNAL_60690434_4_k_cu_80c8ca4e6thrust24THRUST_300001_SM_1000_NS12placeholders3_10E[1];
.global .align 1 .b8 _ZN34_INTERNAL_60690434_4_k_cu_80c8ca4e6thrust24THRUST_300001_SM_1000_NS3seqE[1];
.extern .shared .align 16 .b8 sdata[];

.visible .entry _Z7stenciliiPiS_(
	.param .u32 _Z7stenciliiPiS__param_0,
	.param .u32 _Z7stenciliiPiS__param_1,
	.param .u64 .ptr .align 1 _Z7stenciliiPiS__param_2,
	.param .u64 .ptr .align 1 _Z7stenciliiPiS__param_3
)
{
	.reg .pred 	%p<10>;
	.reg .b32 	%r<72>;
	.reg .b64 	%rd<28>;

	ld.param.u32 	%r6, [_Z7stenciliiPiS__param_0];
	ld.param.u32 	%r7, [_Z7stenciliiPiS__param_1];
	ld.param.u64 	%rd3, [_Z7stenciliiPiS__param_2];
	ld.param.u64 	%rd4, [_Z7stenciliiPiS__param_3];
	cvta.to.global.u64 	%rd1, %rd4;
	cvta.to.global.u64 	%rd2, %rd3;
	mov.u32 	%r8, %ctaid.x;
	setp.ne.s32 	%p1, %r8, 0;
	ld.global.u32 	%r9, [xborderNum];
	setp.ne.s32 	%p2, %r8, %r9;
	and.pred  	%p3, %p1, %p2;
	mov.u32 	%r11, %ctaid.y;
	setp.ne.s32 	%p4, %r11, 0;
	and.pred  	%p5, %p4, %p3;
	ld.global.u32 	%r12, [yborderNum];
	setp.ne.s32 	%p6, %r11, %r12;
	and.pred  	%p7, %p5, %p6;
	@%p7 bra 	$L__BB0_2;
	mov.u32 	%r41, %ntid.x;
	mov.u32 	%r42, %tid.x;
	mad.lo.s32 	%r43, %r8, %r41, %r42;
	mov.u32 	%r44, %ntid.y;
	mov.u32 	%r45, %tid.y;
	mad.lo.s32 	%r46, %r11, %r44, %r45;
	mul.lo.s32 	%r47, %r7, %r43;
	add.s32 	%r48, %r47, %r46;
	mul.wide.u32 	%rd17, %r48, 4;
	add.s64 	%rd18, %rd2, %rd17;
	ld.global.u32 	%r49, [%rd18];
	add.s32 	%r50, %r6, %r43;
	add.s32 	%r51, %r50, -1;
	rem.u32 	%r52, %r51, %r6;
	mad.lo.s32 	%r53, %r52, %r7, %r46;
	mul.wide.u32 	%rd19, %r53, 4;
	add.s64 	%rd20, %rd2, %rd19;
	ld.global.u32 	%r54, [%rd20];
	add.s32 	%r55, %r43, 1;
	rem.u32 	%r56, %r55, %r6;
	mad.lo.s32 	%r57, %r56, %r7, %r46;
	mul.wide.u32 	%rd21, %r57, 4;
	add.s64 	%rd22, %rd2, %rd21;
	ld.global.u32 	%r58, [%rd22];
	add.s32 	%r59, %r46, %r7;
	add.s32 	%r60, %r59, -1;
	rem.u32 	%r61, %r60, %r7;
	add.s32 	%r62, %r61, %r47;
	mul.wide.u32 	%rd23, %r62, 4;
	add.s64 	%rd24, %rd2, %rd23;
	ld.global.u32 	%r63, [%rd24];
	add.s32 	%r64, %r46, 1;
	rem.u32 	%r65, %r64, %r7;
	add.s32 	%r66, %r65, %r47;
	mul.wide.u32 	%rd25, %r66, 4;
	add.s64 	%rd26, %rd2, %rd25;
	ld.global.u32 	%r67, [%rd26];
	mad.lo.s32 	%r68, %r49, -7, %r54;
	add.s32 	%r69, %r68, %r58;
	add.s32 	%r70, %r69, %r63;
	add.s32 	%r71, %r70, %r67;
	add.s64 	%rd27, %rd1, %rd17;
	st.global.u32 	[%rd27], %r71;
	bra.uni 	$L__BB0_7;
$L__BB0_2:
	mov.u32 	%r14, %ntid.x;
	mov.u32 	%r15, %tid.x;
	mad.lo.s32 	%r16, %r8, %r14, %r15;
	mov.u32 	%r17, %ntid.y;
	mov.u32 	%r3, %tid.y;
	mad.lo.s32 	%r18, %r11, %r17, %r3;
	mad.lo.s32 	%r4, %r7, %r16, %r18;
	mad.lo.s32 	%r19, %r15, 34, %r3;
	mul.wide.u32 	%rd5, %r4, 4;
	add.s64 	%rd6, %rd2, %rd5;
	ld.global.u32 	%r20, [%rd6];
	shl.b32 	%r21, %r19, 2;
	mov.u32 	%r22, sdata;
	add.s32 	%r5, %r22, %r21;
	st.shared.u32 	[%r5+140], %r20;
	setp.ne.s32 	%p8, %r15, 0;
	@%p8 bra 	$L__BB0_4;
	shl.b32 	%r23, %r7, 5;
	sub.s32 	%r24, %r4, %r7;
	mul.wide.u32 	%rd7, %r24, 4;
	add.s64 	%rd8, %rd2, %rd7;
	ld.global.u32 	%r25, [%rd8];
	st.shared.u32 	[%r5+4], %r25;
	add.s32 	%r26, %r4, %r23;
	mul.wide.u32 	%rd9, %r26, 4;
	add.s64 	%rd10, %rd2, %rd9;
	ld.global.u32 	%r27, [%rd10];
	st.shared.u32 	[%r5+4492], %r27;
$L__BB0_4:
	setp.ne.s32 	%p9, %r3, 0;
	@%p9 bra 	$L__BB0_6;
	add.s32 	%r28, %r4, -1;
	mul.wide.u32 	%rd11, %r28, 4;
	add.s64 	%rd12, %rd2, %rd11;
	ld.global.u32 	%r29, [%rd12];
	st.shared.u32 	[%r5+136], %r29;
	add.s32 	%r30, %r4, 32;
	mul.wide.u32 	%rd13, %r30, 4;
	add.s64 	%rd14, %rd2, %rd13;
	ld.global.u32 	%r31, [%rd14];
	st.shared.u32 	[%r5+268], %r31;
$L__BB0_6:
	bar.sync 	0;
	ld.shared.u32 	%r32, [%r5+4];
	ld.shared.u32 	%r33, [%r5+276];
	add.s32 	%r34, %r33, %r32;
	ld.shared.u32 	%r35, [%r5+136];
	add.s32 	%r36, %r34, %r35;
	ld.shared.u32 	%r37, [%r5+144];
	add.s32 	%r38, %r36, %r37;
	ld.shared.u32 	%r39, [%r5+140];
	mad.lo.s32 	%r40, %r39, -7, %r38;
	add.s64 	%rd16, %rd1, %rd5;
	st.global.u32 	[%rd16], %r40;
$L__BB0_7:
	ret;

}
	// .globl	_Z7initArriiPi
.visible .entry _Z7initArriiPi(
	.param .u32 _Z7initArriiPi_param_0,
	.param .u32 _Z7initArriiPi_param_1,
	.param .u64 .ptr .align 1 _Z7initArriiPi_param_2
)
{
	.reg .b32 	%r<12>;
	.reg .b64 	%rd<5>;

	ld.param.u32 	%r1, [_Z7initArriiPi_param_1];
	ld.param.u64 	%rd1, [_Z7initArriiPi_param_2];
	cvta.to.global.u64 	%rd2, %rd1;
	mov.u32 	%r2, %ctaid.x;
	mov.u32 	%r3, %ntid.x;
	mov.u32 	%r4, %tid.x;
	mad.lo.s32 	%r5, %r2, %r3, %r4;
	mov.u32 	%r6, %ctaid.y;
	mov.u32 	%r7, %ntid.y;
	mov.u32 	%r8, %tid.y;
	mad.lo.s32 	%r9, %r6, %r7, %r8;
	mad.lo.s32 	%r10, %r1, %r9, %r5;
	mul.wide.u32 	%rd3, %r10, 4;
	add.s64 	%rd4, %rd2, %rd3;
	mov.b32 	%r11, 1;
	st.global.u32 	[%rd4], %r11;
	ret;

}
	// .globl	_Z11checkResultiiPi
.visible .entry _Z11checkResultiiPi(
	.param .u32 _Z11checkResultiiPi_param_0,
	.param .u32 _Z11checkResultiiPi_param_1,
	.param .u64 .ptr .align 1 _Z11checkResultiiPi_param_2
)
{
	.reg .pred 	%p<4>;
	.reg .b16 	%rs<5>;
	.reg .b32 	%r<12>;
	.reg .b64 	%rd<5>;

	ld.param.u32 	%r1, [_Z11checkResultiiPi_param_1];
	ld.param.u64 	%rd1, [_Z11checkResultiiPi_param_2];
	cvta.to.global.u64 	%rd2, %rd1;
	mov.u32 	%r2, %ctaid.x;
	mov.u32 	%r3, %ntid.x;
	mov.u32 	%r4, %tid.x;
	mad.lo.s32 	%r5, %r2, %r3, %r4;
	mov.u32 	%r6, %ctaid.y;
	mov.u32 	%r7, %ntid.y;
	mov.u32 	%r8, %tid.y;
	mad.lo.s32 	%r9, %r6, %r7, %r8;
	mad.lo.s32 	%r10, %r1, %r9, %r5;
	mul.wide.u32 	%rd3, %r10, 4;
	add.s64 	%rd4, %rd2, %rd3;
	ld.global.u32 	%r11, [%rd4];
	setp.eq.s32 	%p1, %r11, -3;
	ld.global.u8 	%rs1, [isResultRight];
	setp.ne.s16 	%p2, %rs1, 1;
	or.pred  	%p3, %p1, %p2;
	@%p3 bra 	$L__BB2_2;
	mov.b16 	%rs4, 0;
	st.global.u8 	[isResultRight], %rs4;
$L__BB2_2:
	ret;

}
	// .globl	_ZN3cub18CUB_300001_SM_10006detail11EmptyKernelIvEEvv
.visible .entry _ZN3cub18CUB_300001_SM_10006detail11EmptyKernelIvEEvv()
{


	ret;

}


// ===== COMPILED SASS (sm_100) =====

	.target	sm_100

	.elftype	@"ET_EXEC"


//--------------------- .note.nv.tkinfo           --------------------------
	.section	.note.nv.tkinfo,"",@"SHT_NOTE"
	.sectionflags	@"SHF_NOTE_NV_TKINFO"
	.tkinfo
        /*0018*/ 	.word	0x00000002
        /*0030*/ 	.string	""
        /*0030*/ 	.string	"ptxas"
        /*0030*/ 	.string	"Cuda compilation tools, release 13.0, V13.0.88"
        /*0030*/ 	.string	"Build cuda_13.0.r13.0/compiler.36424714_0"
        /*0030*/ 	.string	"-arch sm_100 -m 64 "



//--------------------- .note.nv.cuinfo           --------------------------
	.section	.note.nv.cuinfo,"",@"SHT_NOTE"
	.sectionflags	@"SHF_NOTE_NV_CUINFO"
        /*0018*/ 	.short	0x0002
        /*001a*/ 	.short	0x0064
        /*001c*/ 	.short	0x0082
	.zero		2


//--------------------- .nv.info                  --------------------------
	.section	.nv.info,"",@"SHT_CUDA_INFO"
	.align	4


	//----- nvinfo : EIATTR_REGCOUNT
	.align		4
        /*0000*/ 	.byte	0x04, 0x2f
        /*0002*/ 	.short	(.L_47 - .L_46)
	.align		4
.L_46:
        /*0004*/ 	.word	index@(_Z7stenciliiPiS_)
        /*0008*/ 	.word	0x00000015


	//----- nvinfo : EIATTR_FRAME_SIZE
	.align		4
.L_47:
        /*000c*/ 	.byte	0x04, 0x11
        /*000e*/ 	.short	(.L_49 - .L_48)
	.align		4
.L_48:
        /*0010*/ 	.word	index@(_Z7stenciliiPiS_)
        /*0014*/ 	.word	0x00000000


	//----- nvinfo : EIATTR_REGCOUNT
	.align		4
.L_49:
        /*0018*/ 	.byte	0x04, 0x2f
        /*001a*/ 	.short	(.L_51 - .L_50)
	.align		4
.L_50:
        /*001c*/ 	.word	index@(_Z7initArriiPi)
        /*0020*/ 	.word	0x0000000a


	//----- nvinfo : EIATTR_FRAME_SIZE
	.align		4
.L_51:
        /*0024*/ 	.byte	0x04, 0x11
        /*0026*/ 	.short	(.L_53 - .L_52)
	.align		4
.L_52:
        /*0028*/ 	.word	index@(_Z7initArriiPi)
        /*002c*/ 	.word	0x00000000


	//----- nvinfo : EIATTR_REGCOUNT
	.align		4
.L_53:
        /*0030*/ 	.byte	0x04, 0x2f
        /*0032*/ 	.short	(.L_55 - .L_54)
	.align		4
.L_54:
        /*0034*/ 	.word	index@(_Z11checkResultiiPi)
        /*0038*/ 	.word	0x0000000c


	//----- nvinfo : EIATTR_FRAME_SIZE
	.align		4
.L_55:
        /*003c*/ 	.byte	0x04, 0x11
        /*003e*/ 	.short	(.L_57 - .L_56)
	.align		4
.L_56:
        /*0040*/ 	.word	index@(_Z11checkResultiiPi)
        /*0044*/ 	.word	0x00000000


	//----- nvinfo : EIATTR_REGCOUNT
	.align		4
.L_57:
        /*0048*/ 	.byte	0x04, 0x2f
        /*004a*/ 	.short	(.L_59 - .L_58)
	.align		4
.L_58:
        /*004c*/ 	.word	index@(_ZN3cub18CUB_300001_SM_10006detail11EmptyKernelIvEEvv)
        /*0050*/ 	.word	0x00000004


	//----- nvinfo : EIATTR_FRAME_SIZE
	.align		4
.L_59:
        /*0054*/ 	.byte	0x04, 0x11
        /*0056*/ 	.short	(.L_61 - .L_60)
	.align		4
.L_60:
        /*0058*/ 	.word	index@(_ZN3cub18CUB_300001_SM_10006detail11EmptyKernelIvEEvv)
        /*005c*/ 	.word	0x00000000


	//----- nvinfo : EIATTR_MIN_STACK_SIZE
	.align		4
.L_61:
        /*0060*/ 	.byte	0x04, 0x12
        /*0062*/ 	.short	(.L_63 - .L_62)
	.align		4
.L_62:
        /*0064*/ 	.word	index@(_ZN3cub18CUB_300001_SM_10006detail11EmptyKernelIvEEvv)
        /*0068*/ 	.word	0x00000000


	//----- nvinfo : EIATTR_MIN_STACK_SIZE
	.align		4
.L_63:
        /*006c*/ 	.byte	0x04, 0x12
        /*006e*/ 	.short	(.L_65 - .L_64)
	.align		4
.L_64:
        /*0070*/ 	.word	index@(_Z11checkResultiiPi)
        /*0074*/ 	.word	0x00000000


	//----- nvinfo : EIATTR_MIN_STACK_SIZE
	.align		4
.L_65:
        /*0078*/ 	.byte	0x04, 0x12
        /*007a*/ 	.short	(.L_67 - .L_66)
	.align		4
.L_66:
        /*007c*/ 	.word	index@(_Z7initArriiPi)
        /*0080*/ 	.word	0x00000000


	//----- nvinfo : EIATTR_MIN_STACK_SIZE
	.align		4
.L_67:
        /*0084*/ 	.byte	0x04, 0x12
        /*0086*/ 	.short	(.L_69 - .L_68)
	.align		4
.L_68:
        /*0088*/ 	.word	index@(_Z7stenciliiPiS_)
        /*008c*/ 	.word	0x00000000
.L_69:


//--------------------- .nv.compat                --------------------------
	.section	.nv.compat,"",@"SHT_CUDA_COMPAT_INFO"
	.align	4
        /*0000*/ 	.byte	0x02, 0x09, 0x00, 0x00, 0x02, 0x02, 0x01, 0x00, 0x02, 0x05, 0x05, 0x00, 0x03, 0x07, 0x01, 0x01
        /*0010*/ 	.byte	0x02, 0x03, 0x00, 0x00, 0x02, 0x06, 0x01, 0x00, 0x04, 0x0b, 0x08, 0x00, 0x09, 0x00, 0x00, 0x00
        /*0020*/ 	.byte	0x00, 0x00, 0x00, 0x00


//--------------------- .nv.info._ZN3cub18CUB_300001_SM_10006detail11EmptyKernelIvEEvv --------------------------
	.section	.nv.info._ZN3cub18CUB_300001_SM_10006detail11EmptyKernelIvEEvv,"",@"SHT_CUDA_INFO"
	.sectionflags	@""
	.align	4


	//----- nvinfo : EIATTR_CUDA_API_VERSION
	.align		4
        /*0000*/ 	.byte	0x04, 0x37
        /*0002*/ 	.short	(.L_71 - .L_70)
.L_70:
        /*0004*/ 	.word	0x00000082


	//----- nvinfo : EIATTR_SPARSE_MMA_MASK
	.align		4
.L_71:
        /*0008*/ 	.byte	0x03, 0x50
        /*000a*/ 	.short	0x0000


	//----- nvinfo : EIATTR_MAXREG_COUNT
	.align		4
        /*000c*/ 	.byte	0x03, 0x1b
        /*000e*/ 	.short	0x00ff


	//----- nvinfo : EIATTR_MERCURY_ISA_VERSION
	.align		4
        /*0010*/ 	.byte	0x03, 0x5f
        /*0012*/ 	.short	0x0101


	//----- nvinfo : EIATTR_VRC_CTA_INIT_COUNT
	.align		4
        /*0014*/ 	.byte	0x02, 0x4a
	.zero		1
	.zero		1


	//----- nvinfo : EIATTR_EXIT_INSTR_OFFSETS
	.align		4
        /*0018*/ 	.byte	0x04, 0x1c
        /*001a*/ 	.short	(.L_73 - .L_72)


	//   ....[0]....
.L_72:
        /*001c*/ 	.word	0x00000010


	//----- nvinfo : EIATTR_SW_WAR
	.align		4
.L_73:
        /*0020*/ 	.byte	0x04, 0x36
        /*0022*/ 	.short	(.L_75 - .L_74)
.L_74:
        /*0024*/ 	.word	0x00000008
.L_75:


//--------------------- .nv.info._Z11checkResultiiPi --------------------------
	.section	.nv.info._Z11checkResultiiPi,"",@"SHT_CUDA_INFO"
	.sectionflags	@""
	.align	4


	//----- nvinfo : EIATTR_CUDA_API_VERSION
	.align		4
        /*0000*/ 	.byte	0x04, 0x37
        /*0002*/ 	.short	(.L_77 - .L_76)
.L_76:
        /*0004*/ 	.word	0x00000082


	//----- nvinfo : EIATTR_KPARAM_INFO
	.align		4
.L_77:
        /*0008*/ 	.byte	0x04, 0x17
        /*000a*/ 	.short	(.L_79 - .L_78)
.L_78:
        /*000c*/ 	.word	0x00000000
        /*0010*/ 	.short	0x0002
        /*0012*/ 	.short	0x0008
        /*0014*/ 	.byte	0x00, 0xf5, 0x21, 0x00


	//----- nvinfo : EIATTR_KPARAM_INFO
	.align		4
.L_79:
        /*0018*/ 	.byte	0x04, 0x17
        /*001a*/ 	.short	(.L_81 - .L_80)
.L_80:
        /*001c*/ 	.word	0x00000000
        /*0020*/ 	.short	0x0001
        /*0022*/ 	.short	0x0004
        /*0024*/ 	.byte	0x00, 0xf0, 0x11, 0x00


	//----- nvinfo : EIATTR_KPARAM_INFO
	.align		4
.L_81:
        /*0028*/ 	.byte	0x04, 0x17
        /*002a*/ 	.short	(.L_83 - .L_82)
.L_82:
        /*002c*/ 	.word	0x00000000
        /*0030*/ 	.short	0x0000
        /*0032*/ 	.short	0x0000
        /*0034*/ 	.byte	0x00, 0xf0, 0x11, 0x00


	//----- nvinfo : EIATTR_SPARSE_MMA_MASK
	.align		4
.L_83:
        /*0038*/ 	.byte	0x03, 0x50
        /*003a*/ 	.short	0x0000


	//----- nvinfo : EIATTR_MAXREG_COUNT
	.align		4
        /*003c*/ 	.byte	0x03, 0x1b
        /*003e*/ 	.short	0x00ff


	//----- nvinfo : EIATTR_MERCURY_ISA_VERSION
	.align		4
        /*0040*/ 	.byte	0x03, 0x5f
        /*0042*/ 	.short	0x0101


	//----- nvinfo : EIATTR_VRC_CTA_INIT_COUNT
	.align		4
        /*0044*/ 	.byte	0x02, 0x4a
	.zero		1
	.zero		1


	//----- nvinfo : EIATTR_EXIT_INSTR_OFFSETS
	.align		4
        /*0048*/ 	.byte	0x04, 0x1c
        /*004a*/ 	.short	(.L_85 - .L_84)


	//   ....[0]....
.L_84:
        /*004c*/ 	.word	0x00000130


	//   ....[1]....
        /*0050*/ 	.word	0x00000150


	//----- nvinfo : EIATTR_CBANK_PARAM_SIZE
	.align		4
.L_85:
        /*0054*/ 	.byte	0x03, 0x19
        /*0056*/ 	.short	0x0010


	//----- nvinfo : EIATTR_PARAM_CBANK
	.align		4
        /*0058*/ 	.byte	0x04, 0x0a
        /*005a*/ 	.short	(.L_87 - .L_86)
	.align		4
.L_86:
        /*005c*/ 	.word	index@(.nv.constant0._Z11checkResultiiPi)
        /*0060*/ 	.short	0x0380
        /*0062*/ 	.short	0x0010


	//----- nvinfo : EIATTR_SW_WAR
	.align		4
.L_87:
        /*0064*/ 	.byte	0x04, 0x36
        /*0066*/ 	.short	(.L_89 - .L_88)
.L_88:
        /*0068*/ 	.word	0x00000008
.L_89:


//--------------------- .nv.info._Z7initArriiPi   --------------------------
	.section	.nv.info._Z7initArriiPi,"",@"SHT_CUDA_INFO"
	.sectionflags	@""
	.align	4


	//----- nvinfo : EIATTR_CUDA_API_VERSION
	.align		4
        /*0000*/ 	.byte	0x04, 0x37
        /*0002*/ 	.short	(.L_91 - .L_90)
.L_90:
        /*0004*/ 	.word	0x00000082


	//----- nvinfo : EIATTR_KPARAM_INFO
	.align		4
.L_91:
        /*0008*/ 	.byte	0x04, 0x17
        /*000a*/ 	.short	(.L_93 - .L_92)
.L_92:
        /*000c*/ 	.word	0x00000000
        /*0010*/ 	.short	0x0002
        /*0012*/ 	.short	0x0008
        /*0014*/ 	.byte	0x00, 0xf5, 0x21, 0x00


	//----- nvinfo : EIATTR_KPARAM_INFO
	.align		4
.L_93:
        /*0018*/ 	.byte	0x04, 0x17
        /*001a*/ 	.short	(.L_95 - .L_94)
.L_94:
        /*001c*/ 	.word	0x00000000
        /*0020*/ 	.short	0x0001
        /*0022*/ 	.short	0x0004
        /*0024*/ 	.byte	0x00, 0xf0, 0x11, 0x00


	//----- nvinfo : EIATTR_KPARAM_INFO
	.align		4
.L_95:
        /*0028*/ 	.byte	0x04, 0x17
        /*002a*/ 	.short	(.L_97 - .L_96)
.L_96:
        /*002c*/ 	.word	0x00000000
        /*0030*/ 	.short	0x0000
        /*0032*/ 	.short	0x0000
        /*0034*/ 	.byte	0x00, 0xf0, 0x11, 0x00


	//----- nvinfo : EIATTR_SPARSE_MMA_MASK
	.align		4
.L_97:
        /*0038*/ 	.byte	0x03, 0x50
        /*003a*/ 	.short	0x0000


	//----- nvinfo : EIATTR_MAXREG_COUNT
	.align		4
        /*003c*/ 	.byte	0x03, 0x1b
        /*003e*/ 	.short	0x00ff


	//----- nvinfo : EIATTR_MERCURY_ISA_VERSION
	.align		4
        /*0040*/ 	.byte	0x03, 0x5f
        /*0042*/ 	.short	0x0101


	//----- nvinfo : EIATTR_VRC_CTA_INIT_COUNT
	.align		4
        /*0044*/ 	.byte	0x02, 0x4a
	.zero		1
	.zero		1


	//----- nvinfo : EIATTR_EXIT_INSTR_OFFSETS
	.align		4
        /*0048*/ 	.byte	0x04, 0x1c
        /*004a*/ 	.short	(.L_99 - .L_98)


	//   ....[0]....
.L_98:
        /*004c*/ 	.word	0x00000100


	//----- nvinfo : EIATTR_CBANK_PARAM_SIZE
	.align		4
.L_99:
        /*0050*/ 	.byte	0x03, 0x19
        /*0052*/ 	.short	0x0010


	//----- nvinfo : EIATTR_PARAM_CBANK
	.align		4
        /*0054*/ 	.byte	0x04, 0x0a
        /*0056*/ 	.short	(.L_101 - .L_100)
	.align		4
.L_100:
        /*0058*/ 	.word	index@(.nv.constant0._Z7initArriiPi)
        /*005c*/ 	.short	0x0380
        /*005e*/ 	.short	0x0010


	//----- nvinfo : EIATTR_SW_WAR
	.align		4
.L_101:
        /*0060*/ 	.byte	0x04, 0x36
        /*0062*/ 	.short	(.L_103 - .L_102)
.L_102:
        /*0064*/ 	.word	0x00000008
.L_103:


//--------------------- .nv.info._Z7stenciliiPiS_ --------------------------
	.section	.nv.info._Z7stenciliiPiS_,"",@"SHT_CUDA_INFO"
	.sectionflags	@""
	.align	4


	//----- nvinfo : EIATTR_CUDA_API_VERSION
	.align		4
        /*0000*/ 	.byte	0x04, 0x37
        /*0002*/ 	.short	(.L_105 - .L_104)
.L_104:
        /*0004*/ 	.word	0x00000082


	//----- nvinfo : EIATTR_KPARAM_INFO
	.align		4
.L_105:
        /*0008*/ 	.byte	0x04, 0x17
        /*000a*/ 	.short	(.L_107 - .L_106)
.L_106:
        /*000c*/ 	.word	0x00000000
        /*0010*/ 	.short	0x0003
        /*0012*/ 	.short	0x0010
        /*0014*/ 	.byte	0x00, 0xf5, 0x21, 0x00


	//----- nvinfo : EIATTR_KPARAM_INFO
	.align		4
.L_107:
        /*0018*/ 	.byte	0x04, 0x17
        /*001a*/ 	.short	(.L_109 - .L_108)
.L_108:
        /*001c*/ 	.word	0x00000000
        /*0020*/ 	.short	0x0002
        /*0022*/ 	.short	0x0008
        /*0024*/ 	.byte	0x00, 0xf5, 0x21, 0x00


	//----- nvinfo : EIATTR_KPARAM_INFO
	.align		4
.L_109:
        /*0028*/ 	.byte	0x04, 0x17
        /*002a*/ 	.short	(.L_111 - .L_110)
.L_110:
        /*002c*/ 	.word	0x00000000
        /*0030*/ 	.short	0x0001
        /*0032*/ 	.short	0x0004
        /*0034*/ 	.byte	0x00, 0xf0, 0x11, 0x00


	//----- nvinfo : EIATTR_KPARAM_INFO
	.align		4
.L_111:
        /*0038*/ 	.byte	0x04, 0x17
        /*003a*/ 	.short	(.L_113 - .L_112)
.L_112:
        /*003c*/ 	.word	0x00000000
        /*0040*/ 	.short	0x0000
        /*0042*/ 	.short	0x0000
        /*0044*/ 	.byte	0x00, 0xf0, 0x11, 0x00


	//----- nvinfo : EIATTR_SPARSE_MMA_MASK
	.align		4
.L_113:
        /*0048*/ 	.byte	0x03, 0x50
        /*004a*/ 	.short	0x0000


	//----- nvinfo : EIATTR_MAXREG_COUNT
	.align		4
        /*004c*/ 	.byte	0x03, 0x1b
        /*004e*/ 	.short	0x00ff


	//----- nvinfo : EIATTR_NUM_BARRIERS
	.align		4
        /*0050*/ 	.byte	0x02, 0x4c
        /*0052*/ 	.byte	0x01
	.zero		1


	//----- nvinfo : EIATTR_MERCURY_ISA_VERSION
	.align		4
        /*0054*/ 	.byte	0x03, 0x5f
        /*0056*/ 	.short	0x0101


	//----- nvinfo : EIATTR_VRC_CTA_INIT_COUNT
	.align		4
        /*0058*/ 	.byte	0x02, 0x4a
	.zero		1
	.zero		1


	//----- nvinfo : EIATTR_EXIT_INSTR_OFFSETS
	.align		4
        /*005c*/ 	.byte	0x04, 0x1c
        /*005e*/ 	.short	(.L_115 - .L_114)


	//   ....[0]....
.L_114:
        /*0060*/ 	.word	0x00000620


	//   ....[1]....
        /*0064*/ 	.word	0x00000920


	//----- nvinfo : EIATTR_CBANK_PARAM_SIZE
	.align		4
.L_115:
        /*0068*/ 	.byte	0x03, 0x19
        /*006a*/ 	.short	0x0018


	//----- nvinfo : EIATTR_PARAM_CBANK
	.align		4
        /*006c*/ 	.byte	0x04, 0x0a
        /*006e*/ 	.short	(.L_117 - .L_116)
	.align		4
.L_116:
        /*0070*/ 	.word	index@(.nv.constant0._Z7stenciliiPiS_)
        /*0074*/ 	.short	0x0380
        /*0076*/ 	.short	0x0018


	//----- nvinfo : EIATTR_SW_WAR
	.align		4
.L_117:
        /*0078*/ 	.byte	0x04, 0x36
        /*007a*/ 	.short	(.L_119 - .L_118)
.L_118:
        /*007c*/ 	.word	0x00000008
.L_119:


//--------------------- .nv.callgraph             --------------------------
	.section	.nv.callgraph,"",@"SHT_CUDA_CALLGRAPH"
	.align	4
	.sectionentsize	8
	.align		4
        /*0000*/ 	.word	0x00000000
	.align		4
        /*0004*/ 	.word	0xffffffff
	.align		4
        /*0008*/ 	.word	0x00000000
	.align		4
        /*000c*/ 	.word	0xfffffffe
	.align		4
        /*0010*/ 	.word	0x00000000
	.align		4
        /*0014*/ 	.word	0xfffffffd
	.align		4
        /*0018*/ 	.word	0x00000000
	.align		4
        /*001c*/ 	.word	0xfffffffc


//--------------------- .nv.constant4             --------------------------
	.section	.nv.constant4,"a",@progbits
	.align	8
	.align		8
.nv.constant4:
        /*0000*/ 	.dword	isResultRight
	.align		8
        /*0008*/ 	.dword	xborderNum
	.align		8
        /*0010*/ 	.dword	yborderNum
	.align		8
        /*0018*/ 	.dword	_ZN34_INTERNAL_60690434_4_k_cu_80c8ca4e4cuda3std3__45__cpo5beginE
	.align		8
        /*0020*/ 	.dword	_ZN34_INTERNAL_60690434_4_k_cu_80c8ca4e4cuda3std3__45__cpo3endE
	.align		8
        /*0028*/ 	.dword	_ZN34_INTERNAL_60690434_4_k_cu_80c8ca4e4cuda3std3__45__cpo6cbeginE
	.align		8
        /*0030*/ 	.dword	_ZN34_INTERNAL_60690434_4_k_cu_80c8ca4e4cuda3std3__45__cpo4cendE
	.align		8
        /*0038*/ 	.dword	_ZN34_INTERNAL_60690434_4_k_cu_80c8ca4e4cuda3std3__45__cpo6rbeginE
	.align		8
        /*0040*/ 	.dword	_ZN34_INTERNAL_60690434_4_k_cu_80c8ca4e4cuda3std3__45__cpo4rendE
	.align		8
        /*0048*/ 	.dword	_ZN34_INTERNAL_60690434_4_k_cu_80c8ca4e4cuda3std3__45__cpo7crbeginE
	.align		8
        /*0050*/ 	.dword	_ZN34_INTERNAL_60690434_4_k_cu_80c8ca4e4cuda3std3__45__cpo5crendE
	.align		8
        /*0058*/ 	.dword	_ZN34_INTERNAL_60690434_4_k_cu_80c8ca4e4cuda3std3__436_GLOBAL__N__60690434_4_k_cu_80c8ca4e6ignoreE
	.align		8
        /*0060*/ 	.dword	_ZN34_INTERNAL_60690434_4_k_cu_80c8ca4e4cuda3std3__419piecewise_constructE
	.align		8
        /*0068*/ 	.dword	_ZN34_INTERNAL_60690434_4_k_cu_80c8ca4e4cuda3std3__48in_placeE
	.align		8
        /*0070*/ 	.dword	_ZN34_INTERNAL_60690434_4_k_cu_80c8ca4e4cuda3std3__420unreachable_sentinelE
	.align		8
        /*0078*/ 	.dword	_ZN34_INTERNAL_60690434_4_k_cu_80c8ca4e4cuda3std3__47nulloptE
	.align		8
        /*0080*/ 	.dword	_ZN34_INTERNAL_60690434_4_k_cu_80c8ca4e4cuda3std3__48unexpectE
	.align		8
        /*0088*/ 	.dword	_ZN34_INTERNAL_60690434_4_k_cu_80c8ca4e4cuda3std6ranges3__45__cpo4swapE
	.align		8
        /*0090*/ 	.dword	_ZN34_INTERNAL_60690434_4_k_cu_80c8ca4e4cuda3std6ranges3__45__cpo9iter_moveE
	.align		8
        /*0098*/ 	.dword	_ZN34_INTERNAL_60690434_4_k_cu_80c8ca4e4cuda3std6ranges3__45__cpo5beginE
	.align		8
        /*00a0*/ 	.dword	_ZN34_INTERNAL_60690434_4_k_cu_80c8ca4e4cuda3std6ranges3__45__cpo3endE
	.align		8
        /*00a8*/ 	.dword	_ZN34_INTERNAL_60690434_4_k_cu_80c8ca4e4cuda3std6ranges3__45__cpo6cbeginE
	.align		8
        /*00b0*/ 	.dword	_ZN34_INTERNAL_60690434_4_k_cu_80c8ca4e4cuda3std6ranges3__45__cpo4cendE
	.align		8
        /*00b8*/ 	.dword	_ZN34_INTERNAL_60690434_4_k_cu_80c8ca4e4cuda3std6ranges3__45__cpo7advanceE
	.align		8
        /*00c0*/ 	.dword	_ZN34_INTERNAL_60690434_4_k_cu_80c8ca4e4cuda3std6ranges3__45__cpo9iter_swapE
	.align		8
        /*00c8*/ 	.dword	_ZN34_INTERNAL_60690434_4_k_cu_80c8ca4e4cuda3std6ranges3__45__cpo4nextE
	.align		8
        /*00d0*/ 	.dword	_ZN34_INTERNAL_60690434_4_k_cu_80c8ca4e4cuda3std6ranges3__45__cpo4prevE
	.align		8
        /*00d8*/ 	.dword	_ZN34_INTERNAL_60690434_4_k_cu_80c8ca4e4cuda3std6ranges3__45__cpo4dataE
	.align		8
        /*00e0*/ 	.dword	_ZN34_INTERNAL_60690434_4_k_cu_80c8ca4e4cuda3std6ranges3__45__cpo5cdataE
	.align		8
        /*00e8*/ 	.dword	_ZN34_INTERNAL_60690434_4_k_cu_80c8ca4e4cuda3std6ranges3__45__cpo4sizeE
	.align		8
        /*00f0*/ 	.dword	_ZN34_INTERNAL_60690434_4_k_cu_80c8ca4e4cuda3std6ranges3__45__cpo5ssizeE
	.align		8
        /*00f8*/ 	.dword	_ZN34_INTERNAL_60690434_4_k_cu_80c8ca4e4cuda3std6ranges3__45__cpo8distanceE
	.align		8
        /*0100*/ 	.dword	_ZN34_INTERNAL_60690434_4_k_cu_80c8ca4e6thrust24THRUST_300001_SM_1000_NS8cuda_cub3parE
	.align		8
        /*0108*/ 	.dword	_ZN34_INTERNAL_60690434_4_k_cu_80c8ca4e6thrust24THRUST_300001_SM_1000_NS8cuda_cub10par_nosyncE
	.align		8
        /*0110*/ 	.dword	_ZN34_INTERNAL_60690434_4_k_cu_80c8ca4e6thrust24THRUST_300001_SM_1000_NS6system6detail10sequential3seqE
	.align		8
        /*0118*/ 	.dword	_ZN34_INTERNAL_60690434_4_k_cu_80c8ca4e6thrust24THRUST_300001_SM_1000_NS12placeholders2_1E
	.align		8
        /*0120*/ 	.dword	_ZN34_INTERNAL_60690434_4_k_cu_80c8ca4e6thrust24THRUST_300001_SM_1000_NS12placeholders2_2E
	.align		8
        /*0128*/ 	.dword	_ZN34_INTERNAL_60690434_4_k_cu_80c8ca4e6thrust24THRUST_300001_SM_1000_NS12placeholders2_3E
	.align		8
        /*0130*/ 	.dword	_ZN34_INTERNAL_60690434_4_k_cu_80c8ca4e6thrust24THRUST_300001_SM_1000_NS12placeholders2_4E
	.align		8
        /*0138*/ 	.dword	_ZN34_INTERNAL_60690434_4_k_cu_80c8ca4e6thrust24THRUST_300001_SM_1000_NS12placeholders2_5E
	.align		8
        /*0140*/ 	.dword	_ZN34_INTERNAL_60690434_4_k_cu_80c8ca4e6thrust24THRUST_300001_SM_1000_NS12placeholders2_6E
	.align		8
        /*0148*/ 	.dword	_ZN34_INTERNAL_60690434_4_k_cu_80c8ca4e6thrust24THRUST_300001_SM_1000_NS12placeholders2_7E
	.align		8
        /*0150*/ 	.dword	_ZN34_INTERNAL_60690434_4_k_cu_80c8ca4e6thrust24THRUST_300001_SM_1000_NS12placeholders2_8E
	.align		8
        /*0158*/ 	.dword	_ZN34_INTERNAL_60690434_4_k_cu_80c8ca4e6thrust24THRUST_300001_SM_1000_NS12placeholders2_9E
	.align		8
        /*0160*/ 	.dword	_ZN34_INTERNAL_60690434_4_k_cu_80c8ca4e6thrust24THRUST_300001_SM_1000_NS12placeholders3_10E
	.align		8
        /*0168*/ 	.dword	_ZN34_INTERNAL_60690434_4_k_cu_80c8ca4e6thrust24THRUST_300001_SM_1000_NS3seqE


//--------------------- .text._ZN3cub18CUB_300001_SM_10006detail11EmptyKernelIvEEvv --------------------------
	.section	.text._ZN3cub18CUB_300001_SM_10006detail11EmptyKernelIvEEvv,"ax",@progbits
	.align	128
        .global         _ZN3cub18CUB_300001_SM_10006detail11EmptyKernelIvEEvv
        .type           _ZN3cub18CUB_300001_SM_10006detail11EmptyKernelIvEEvv,@function
        .size           _ZN3cub18CUB_300001_SM_10006detail11EmptyKernelIvEEvv,(.L_x_5 - _ZN3cub18CUB_300001_SM_10006detail11EmptyKernelIvEEvv)
        .other          _ZN3cub18CUB_300001_SM_10006detail11EmptyKernelIvEEvv,@"STO_CUDA_ENTRY STV_DEFAULT"
_ZN3cub18CUB_300001_SM_10006detail11EmptyKernelIvEEvv:
.text._ZN3cub18CUB_300001_SM_10006detail11EmptyKernelIvEEvv:
[----:B------:R-:W-:Y:S01]  /*0000*/  LDC R1, c[0x0][0x37c] ;  /* 0x0000df00ff017b82 */ /* 0x000fe20000000800 */
[----:B------:R-:W-:Y:S05]  /*0010*/  EXIT ;  /* 0x000000000000794d */ /* 0x000fea0003800000 */
.L_x_0:
[----:B------:R-:W-:-:S00]  /*0020*/  BRA `(.L_x_0) ;  /* 0xfffffffc00fc7947 */ /* 0x000fc0000383ffff */
[----:B------:R-:W-:-:S00]  /*0030*/  NOP ;  /* 0x0000000000007918 */ /* 0x000fc00000000000 */
        /* <DEDUP_REMOVED lines=12> */
.L_x_5:


//--------------------- .text._Z11checkResultiiPi --------------------------
	.section	.text._Z11checkResultiiPi,"ax",@progbits
	.align	128
        .global         _Z11checkResultiiPi
        .type           _Z11checkResultiiPi,@function
        .size           _Z11checkResultiiPi,(.L_x_6 - _Z11checkResultiiPi)
        .other          _Z11checkResultiiPi,@"STO_CUDA_ENTRY STV_DEFAULT"
_Z11checkResultiiPi:
.text._Z11checkResultiiPi:
[----:B------:R-:W-:Y:S01]  /*0000*/  LDC R1, c[0x0][0x37c] ;  /* 0x0000df00ff017b82 */ /* 0x000fe20000000800 */
[----:B------:R-:W0:Y:S07]  /*0010*/  S2R R7, SR_TID.X ;  /* 0x0000000000077919 */ /* 0x000e2e0000002100 */
[----:B------:R-:W0:Y:S01]  /*0020*/  S2UR UR6, SR_CTAID.X ;  /* 0x00000000000679c3 */ /* 0x000e220000002500 */
[----:B------:R-:W1:Y:S01]  /*0030*/  LDCU UR8, c[0x0][0x384] ;  /* 0x00007080ff0877ac */ /* 0x000e620008000800 */
[----:B------:R-:W2:Y:S01]  /*0040*/  S2R R9, SR_TID.Y ;  /* 0x0000000000097919 */ /* 0x000ea20000002200 */
[----:B------:R-:W3:Y:S05]  /*0050*/  LDCU.64 UR4, c[0x0][0x358] ;  /* 0x00006b00ff0477ac */ /* 0x000eea0008000a00 */
[----:B------:R-:W0:Y:S08]  /*0060*/  LDC R0, c[0x0][0x360] ;  /* 0x0000d800ff007b82 */ /* 0x000e300000000800 */
[----:B------:R-:W2:Y:S08]  /*0070*/  S2UR UR7, SR_CTAID.Y ;  /* 0x00000000000779c3 */ /* 0x000eb00000002600 */
[----:B------:R-:W2:Y:S08]  /*0080*/  LDC R6, c[0x0][0x364] ;  /* 0x0000d900ff067b82 */ /* 0x000eb00000000800 */
[----:B------:R-:W4:Y:S01]  /*0090*/  LDC.64 R2, c[0x0][0x388] ;  /* 0x0000e200ff027b82 */ /* 0x000f220000000a00 */
[----:B0-----:R-:W-:-:S07]  /*00a0*/  IMAD R0, R0, UR6, R7 ;  /* 0x0000000600007c24 */ /* 0x001fce000f8e0207 */
[----:B------:R-:W0:Y:S01]  /*00b0*/  LDC.64 R4, c[0x4][RZ] ;  /* 0x01000000ff047b82 */ /* 0x000e220000000a00 */
[----:B--2---:R-:W-:-:S04]  /*00c0*/  IMAD R7, R6, UR7, R9 ;  /* 0x0000000706077c24 */ /* 0x004fc8000f8e0209 */
[----:B-1----:R-:W-:-:S04]  /*00d0*/  IMAD R7, R7, UR8, R0 ;  /* 0x0000000807077c24 */ /* 0x002fc8000f8e0200 */
[----:B----4-:R-:W-:-:S06]  /*00e0*/  IMAD.WIDE.U32 R2, R7, 0x4, R2 ;  /* 0x0000000407027825 */ /* 0x010fcc00078e0002 */
[----:B---3--:R-:W2:Y:S04]  /*00f0*/  LDG.E R2, desc[UR4][R2.64] ;  /* 0x0000000402027981 */ /* 0x008ea8000c1e1900 */
[----:B0-----:R-:W3:Y:S02]  /*0100*/  LDG.E.U8 R0, desc[UR4][R4.64] ;  /* 0x0000000404007981 */ /* 0x001ee4000c1e1100 */
[----:B---3--:R-:W-:-:S04]  /*0110*/  ISETP.NE.AND P0, PT, R0, 0x1, PT ;  /* 0x000000010000780c */ /* 0x008fc80003f05270 */
[----:B--2---:R-:W-:-:S13]  /*0120*/  ISETP.EQ.OR P0, PT, R2, -0x3, P0 ;  /* 0xfffffffd0200780c */ /* 0x004fda0000702670 */
[----:B------:R-:W-:Y:S05]  /*0130*/  @P0 EXIT ;  /* 0x000000000000094d */ /* 0x000fea0003800000 */
[----:B------:R-:W-:Y:S01]  /*0140*/  STG.E.U8 desc[UR4][R4.64], RZ ;  /* 0x000000ff04007986 */ /* 0x000fe2000c101104 */
[----:B------:R-:W-:Y:S05]  /*0150*/  EXIT ;  /* 0x000000000000794d */ /* 0x000fea0003800000 */
.L_x_1:
        /* <DEDUP_REMOVED lines=10> */
.L_x_6:


//--------------------- .text._Z7initArriiPi      --------------------------
	.section	.text._Z7initArriiPi,"ax",@progbits
	.align	128
        .global         _Z7initArriiPi
        .type           _Z7initArriiPi,@function
        .size           _Z7initArriiPi,(.L_x_7 - _Z7initArriiPi)
        .other          _Z7initArriiPi,@"STO_CUDA_ENTRY STV_DEFAULT"
_Z7initArriiPi:
.text._Z7initArriiPi:
        /* <DEDUP_REMOVED lines=10> */
[----:B0-----:R-:W-:-:S02]  /*00a0*/  IMAD R0, R0, UR6, R5 ;  /* 0x0000000600007c24 */ /* 0x001fc4000f8e0205 */
[----:B--2---:R-:W-:Y:S02]  /*00b0*/  IMAD R5, R4, UR7, R7 ;  /* 0x0000000704057c24 */ /* 0x004fe4000f8e0207 */
[----:B------:R-:W-:Y:S02]  /*00c0*/  HFMA2 R7, -RZ, RZ, 0, 5.9604644775390625e-08 ;  /* 0x00000001ff077431 */ /* 0x000fe400000001ff */
[----:B-1----:R-:W-:-:S04]  /*00d0*/  IMAD R5, R5, UR8, R0 ;  /* 0x0000000805057c24 */ /* 0x002fc8000f8e0200 */
[----:B----4-:R-:W-:-:S05]  /*00e0*/  IMAD.WIDE.U32 R2, R5, 0x4, R2 ;  /* 0x0000000405027825 */ /* 0x010fca00078e0002 */
[----:B---3--:R-:W-:Y:S01]  /*00f0*/  STG.E desc[UR4][R2.64], R7 ;  /* 0x0000000702007986 */ /* 0x008fe2000c101904 */
[----:B------:R-:W-:Y:S05]  /*0100*/  EXIT ;  /* 0x000000000000794d */ /* 0x000fea0003800000 */
.L_x_2:
        /* <DEDUP_REMOVED lines=15> */
.L_x_7:


//--------------------- .text._Z7stenciliiPiS_    --------------------------
	.section	.text._Z7stenciliiPiS_,"ax",@progbits
	.align	128
        .global         _Z7stenciliiPiS_
        .type           _Z7stenciliiPiS_,@function
        .size           _Z7stenciliiPiS_,(.L_x_8 - _Z7stenciliiPiS_)
        .other          _Z7stenciliiPiS_,@"STO_CUDA_ENTRY STV_DEFAULT"
_Z7stenciliiPiS_:
.text._Z7stenciliiPiS_:
[----:B------:R-:W-:Y:S08]  /*0000*/  LDC R1, c[0x0][0x37c] ;  /* 0x0000df00ff017b82 */ /* 0x000ff00000000800 */
[----:B------:R-:W0:Y:S01]  /*0010*/  LDC.64 R2, c[0x4][0x8] ;  /* 0x01000200ff027b82 */ /* 0x000e220000000a00 */
[----:B------:R-:W0:Y:S07]  /*0020*/  LDCU.64 UR6, c[0x0][0x358] ;  /* 0x00006b00ff0677ac */ /* 0x000e2e0008000a00 */
[----:B------:R-:W1:Y:S01]  /*0030*/  LDC.64 R4, c[0x4][0x10] ;  /* 0x01000400ff047b82 */ /* 0x000e620000000a00 */
[----:B0-----:R-:W2:Y:S04]  /*0040*/  LDG.E R2, desc[UR6][R2.64] ;  /* 0x0000000602027981 */ /* 0x001ea8000c1e1900 */
[----:B-1----:R-:W3:Y:S03]  /*0050*/  LDG.E R5, desc[UR6][R4.64] ;  /* 0x0000000604057981 */ /* 0x002ee6000c1e1900 */
[----:B------:R-:W2:Y:S01]  /*0060*/  S2UR UR4, SR_CTAID.X ;  /* 0x00000000000479c3 */ /* 0x000ea20000002500 */
[----:B------:R-:W3:Y:S01]  /*0070*/  S2R R6, SR_CTAID.Y ;  /* 0x0000000000067919 */ /* 0x000ee20000002600 */
[----:B--2---:R-:W-:-:S04]  /*0080*/  ISETP.NE.AND P0, PT, R2, UR4, PT ;  /* 0x0000000402007c0c */ /* 0x004fc8000bf05270 */
[----:B------:R-:W-:Y:S02]  /*0090*/  ISETP.NE.AND P0, PT, RZ, UR4, P0 ;  /* 0x00000004ff007c0c */ /* 0x000fe40008705270 */
[C---:B---3--:R-:W-:Y:S02]  /*00a0*/  ISETP.NE.AND P1, PT, R6.reuse, R5, PT ;  /* 0x000000050600720c */ /* 0x048fe40003f25270 */
[----:B------:R-:W-:-:S13]  /*00b0*/  ISETP.NE.AND P0, PT, R6, RZ, P0 ;  /* 0x000000ff0600720c */ /* 0x000fda0000705270 */
[----:B------:R-:W-:Y:S05]  /*00c0*/  @P0 BRA P1, `(.L_x_3) ;  /* 0x0000000400580947 */ /* 0x000fea0000800000 */
[----:B------:R-:W0:Y:S01]  /*00d0*/  LDC.64 R2, c[0x0][0x380] ;  /* 0x0000e000ff027b82 */ /* 0x000e220000000a00 */
[----:B------:R-:W1:Y:S01]  /*00e0*/  S2R R11, SR_TID.X ;  /* 0x00000000000b7919 */ /* 0x000e620000002100 */
[----:B------:R-:W2:Y:S06]  /*00f0*/  S2R R13, SR_TID.Y ;  /* 0x00000000000d7919 */ /* 0x000eac0000002200 */
[----:B------:R-:W1:Y:S01]  /*0100*/  LDC R10, c[0x0][0x360] ;  /* 0x0000d800ff0a7b82 */ /* 0x000e620000000800 */
[----:B------:R-:W2:Y:S01]  /*0110*/  LDCU UR5, c[0x0][0x364] ;  /* 0x00006c80ff0577ac */ /* 0x000ea20008000800 */
[----:B0-----:R-:W0:Y:S01]  /*0120*/  I2F.U32.RP R0, R2 ;  /* 0x0000000200007306 */ /* 0x001e220000209000 */
[----:B------:R-:W-:-:S07]  /*0130*/  ISETP.NE.U32.AND P4, PT, R2, RZ, PT ;  /* 0x000000ff0200720c */ /* 0x000fce0003f85070 */
[----:B------:R-:W3:Y:S01]  /*0140*/  I2F.U32.RP R7, R3 ;  /* 0x0000000300077306 */ /* 0x000ee20000209000 */
[----:B--2---:R-:W-:-:S07]  /*0150*/  IMAD R6, R6, UR5, R13 ;  /* 0x0000000506067c24 */ /* 0x004fce000f8e020d */
[----:B0-----:R-:W0:Y:S01]  /*0160*/  MUFU.RCP R0, R0 ;  /* 0x0000000000007308 */ /* 0x001e220000001000 */
[----:B------:R-:W-:-:S07]  /*0170*/  IADD3 R12, PT, PT, R6, 0x1, RZ ;  /* 0x00000001060c7810 */ /* 0x000fce0007ffe0ff */
[----:B---3--:R-:W2:Y:S01]  /*0180*/  MUFU.RCP R7, R7 ;  /* 0x0000000700077308 */ /* 0x008ea20000001000 */
[----:B0-----:R-:W-:Y:S01]  /*0190*/  IADD3 R8, PT, PT, R0, 0xffffffe, RZ ;  /* 0x0ffffffe00087810 */ /* 0x001fe20007ffe0ff */
[----:B-1----:R-:W-:-:S06]  /*01a0*/  IMAD R0, R10, UR4, R11 ;  /* 0x000000040a007c24 */ /* 0x002fcc000f8e020b */
[----:B------:R0:W1:Y:S01]  /*01b0*/  F2I.FTZ.U32.TRUNC.NTZ R9, R8 ;  /* 0x0000000800097305 */ /* 0x000062000021f000 */
[----:B------:R-:W-:Y:S01]  /*01c0*/  VIADD R11, R0, 0x1 ;  /* 0x00000001000b7836 */ /* 0x000fe20000000000 */
[----:B--2---:R-:W-:-:S06]  /*01d0*/  IADD3 R4, PT, PT, R7, 0xffffffe, RZ ;  /* 0x0ffffffe07047810 */ /* 0x004fcc0007ffe0ff */
[----:B------:R2:W3:Y:S01]  /*01e0*/  F2I.FTZ.U32.TRUNC.NTZ R5, R4 ;  /* 0x0000000400057305 */ /* 0x0004e2000021f000 */
[----:B0-----:R-:W-:Y:S02]  /*01f0*/  HFMA2 R8, -RZ, RZ, 0, 0 ;  /* 0x00000000ff087431 */ /* 0x001fe400000001ff */
[----:B-1----:R-:W-:Y:S01]  /*0200*/  IMAD.MOV R15, RZ, RZ, -R9 ;  /* 0x000000ffff0f7224 */ /* 0x002fe200078e0a09 */
[----:B--2---:R-:W-:-:S03]  /*0210*/  MOV R4, RZ ;  /* 0x000000ff00047202 */ /* 0x004fc60000000f00 */
[----:B------:R-:W-:Y:S01]  /*0220*/  IMAD R7, R15, R2, RZ ;  /* 0x000000020f077224 */ /* 0x000fe200078e02ff */
[----:B---3--:R-:W-:-:S03]  /*0230*/  IADD3 R10, PT, PT, RZ, -R5, RZ ;  /* 0x80000005ff0a7210 */ /* 0x008fc60007ffe0ff */
[----:B------:R-:W-:Y:S01]  /*0240*/  IMAD.HI.U32 R8, R9, R7, R8 ;  /* 0x0000000709087227 */ /* 0x000fe200078e0008 */
[----:B------:R-:W-:-:S03]  /*0250*/  IADD3 R7, PT, PT, R0, -0x1, R2 ;  /* 0xffffffff00077810 */ /* 0x000fc60007ffe002 */
[----:B------:R-:W-:Y:S02]  /*0260*/  IMAD R13, R10, R3, RZ ;  /* 0x000000030a0d7224 */ /* 0x000fe400078e02ff */
[----:B------:R-:W-:-:S04]  /*0270*/  IMAD.HI.U32 R9, R8, R7, RZ ;  /* 0x0000000708097227 */ /* 0x000fc800078e00ff */
[----:B------:R-:W-:-:S04]  /*0280*/  IMAD.HI.U32 R8, R8, R11, RZ ;  /* 0x0000000b08087227 */ /* 0x000fc800078e00ff */
[----:B------:R-:W-:Y:S01]  /*0290*/  IMAD.HI.U32 R5, R5, R13, R4 ;  /* 0x0000000d05057227 */ /* 0x000fe200078e0004 */
[----:B------:R-:W-:Y:S02]  /*02a0*/  IADD3 R4, PT, PT, R6, -0x1, R3 ;  /* 0xffffffff06047810 */ /* 0x000fe40007ffe003 */
[----:B------:R-:W-:Y:S01]  /*02b0*/  IADD3 R10, PT, PT, -R8, RZ, RZ ;  /* 0x000000ff080a7210 */ /* 0x000fe20007ffe1ff */
[----:B------:R-:W-:Y:S02]  /*02c0*/  IMAD.MOV R9, RZ, RZ, -R9 ;  /* 0x000000ffff097224 */ /* 0x000fe400078e0a09 */
[----:B------:R-:W-:-:S04]  /*02d0*/  IMAD.HI.U32 R8, R5, R4, RZ ;  /* 0x0000000405087227 */ /* 0x000fc800078e00ff */
[----:B------:R-:W-:Y:S01]  /*02e0*/  IMAD.HI.U32 R5, R5, R12, RZ ;  /* 0x0000000c05057227 */ /* 0x000fe200078e00ff */
[----:B------:R-:W-:-:S03]  /*02f0*/  IADD3 R8, PT, PT, -R8, RZ, RZ ;  /* 0x000000ff08087210 */ /* 0x000fc60007ffe1ff */
[C---:B------:R-:W-:Y:S01]  /*0300*/  IMAD R7, R2.reuse, R9, R7 ;  /* 0x0000000902077224 */ /* 0x040fe200078e0207 */
[----:B------:R-:W-:Y:S01]  /*0310*/  LOP3.LUT R9, RZ, R3, RZ, 0x33, !PT ;  /* 0x00000003ff097212 */ /* 0x000fe200078e33ff */
[----:B------:R-:W-:Y:S02]  /*0320*/  IMAD R11, R2, R10, R11 ;  /* 0x0000000a020b7224 */ /* 0x000fe400078e020b */
[----:B------:R-:W-:Y:S01]  /*0330*/  IMAD.MOV R5, RZ, RZ, -R5 ;  /* 0x000000ffff057224 */ /* 0x000fe200078e0a05 */
[----:B------:R-:W-:Y:S01]  /*0340*/  ISETP.GE.U32.AND P0, PT, R7, R2, PT ;  /* 0x000000020700720c */ /* 0x000fe20003f06070 */
[----:B------:R-:W-:Y:S01]  /*0350*/  IMAD R10, R3, R8, R4 ;  /* 0x00000008030a7224 */ /* 0x000fe200078e0204 */
[-C--:B------:R-:W-:Y:S01]  /*0360*/  ISETP.GE.U32.AND P1, PT, R11, R2.reuse, PT ;  /* 0x000000020b00720c */ /* 0x080fe20003f26070 */
[----:B------:R-:W-:Y:S01]  /*0370*/  IMAD R14, R3, R5, R12 ;  /* 0x00000005030e7224 */ /* 0x000fe200078e020c */
[----:B------:R-:W-:Y:S01]  /*0380*/  LOP3.LUT R8, RZ, R2, RZ, 0x33, !PT ;  /* 0x00000002ff087212 */ /* 0x000fe200078e33ff */
[----:B------:R-:W0:Y:S01]  /*0390*/  LDC.64 R4, c[0x0][0x388] ;  /* 0x0000e200ff047b82 */ /* 0x000e220000000a00 */
[----:B------:R-:W-:-:S02]  /*03a0*/  ISETP.GE.U32.AND P2, PT, R10, R3, PT ;  /* 0x000000030a00720c */ /* 0x000fc40003f46070 */
[----:B------:R-:W-:-:S05]  /*03b0*/  ISETP.GE.U32.AND P3, PT, R14, R3, PT ;  /* 0x000000030e00720c */ /* 0x000fca0003f66070 */
[-C--:B------:R-:W-:Y:S02]  /*03c0*/  @P0 IADD3 R7, PT, PT, R7, -R2.reuse, RZ ;  /* 0x8000000207070210 */ /* 0x080fe40007ffe0ff */
[-C--:B------:R-:W-:Y:S02]  /*03d0*/  @P1 IADD3 R11, PT, PT, R11, -R2.reuse, RZ ;  /* 0x800000020b0b1210 */ /* 0x080fe40007ffe0ff */
[-C--:B------:R-:W-:Y:S02]  /*03e0*/  ISETP.GE.U32.AND P1, PT, R7, R2.reuse, PT ;  /* 0x000000020700720c */ /* 0x080fe40003f26070 */
[----:B------:R-:W-:Y:S01]  /*03f0*/  @P2 IMAD.IADD R10, R10, 0x1, -R3 ;  /* 0x000000010a0a2824 */ /* 0x000fe200078e0a03 */
[----:B------:R-:W-:Y:S02]  /*0400*/  ISETP.GE.U32.AND P0, PT, R11, R2, PT ;  /* 0x000000020b00720c */ /* 0x000fe40003f06070 */
[-C--:B------:R-:W-:Y:S02]  /*0410*/  @P3 IADD3 R14, PT, PT, R14, -R3.reuse, RZ ;  /* 0x800000030e0e3210 */ /* 0x080fe40007ffe0ff */
[----:B------:R-:W-:-:S02]  /*0420*/  ISETP.GE.U32.AND P3, PT, R10, R3, PT ;  /* 0x000000030a00720c */ /* 0x000fc40003f66070 */
[----:B------:R-:W-:-:S04]  /*0430*/  ISETP.GE.U32.AND P2, PT, R14, R3, PT ;  /* 0x000000030e00720c */ /* 0x000fc80003f46070 */
[----:B------:R-:W-:-:S03]  /*0440*/  @P1 IADD3 R7, PT, PT, R7, -R2, RZ ;  /* 0x8000000207071210 */ /* 0x000fc60007ffe0ff */
[----:B------:R-:W-:Y:S01]  /*0450*/  @P0 IMAD.IADD R11, R11, 0x1, -R2 ;  /* 0x000000010b0b0824 */ /* 0x000fe200078e0a02 */
[----:B------:R-:W-:Y:S01]  /*0460*/  SEL R2, R8, R7, !P4 ;  /* 0x0000000708027207 */ /* 0x000fe20006000000 */
[-CC-:B------:R-:W-:Y:S01]  /*0470*/  IMAD R7, R0, R3.reuse, R6.reuse ;  /* 0x0000000300077224 */ /* 0x180fe200078e0206 */
[----:B------:R-:W-:Y:S02]  /*0480*/  ISETP.NE.U32.AND P0, PT, R3, RZ, PT ;  /* 0x000000ff0300720c */ /* 0x000fe40003f05070 */
[----:B------:R-:W-:Y:S02]  /*0490*/  @P3 IADD3 R10, PT, PT, R10, -R3, RZ ;  /* 0x800000030a0a3210 */ /* 0x000fe40007ffe0ff */
[----:B------:R-:W-:Y:S01]  /*04a0*/  SEL R12, R8, R11, !P4 ;  /* 0x0000000b080c7207 */ /* 0x000fe20006000000 */
[-C--:B------:R-:W-:Y:S01]  /*04b0*/  IMAD R11, R2, R3.reuse, R6 ;  /* 0x00000003020b7224 */ /* 0x080fe200078e0206 */
[----:B------:R-:W-:Y:S02]  /*04c0*/  @P2 IADD3 R14, PT, PT, R14, -R3, RZ ;  /* 0x800000030e0e2210 */ /* 0x000fe40007ffe0ff */
[----:B------:R-:W-:Y:S01]  /*04d0*/  SEL R2, R9, R10, !P0 ;  /* 0x0000000a09027207 */ /* 0x000fe20004000000 */
[----:B0-----:R-:W-:Y:S01]  /*04e0*/  IMAD.WIDE.U32 R10, R11, 0x4, R4 ;  /* 0x000000040b0a7825 */ /* 0x001fe200078e0004 */
[----:B------:R-:W-:-:S03]  /*04f0*/  SEL R14, R9, R14, !P0 ;  /* 0x0000000e090e7207 */ /* 0x000fc60004000000 */
[----:B------:R-:W-:Y:S02]  /*0500*/  IMAD.WIDE.U32 R8, R7, 0x4, R4 ;  /* 0x0000000407087825 */ /* 0x000fe400078e0004 */
[----:B------:R-:W2:Y:S02]  /*0510*/  LDG.E R11, desc[UR6][R10.64] ;  /* 0x000000060a0b7981 */ /* 0x000ea4000c1e1900 */
[-C--:B------:R-:W-:Y:S02]  /*0520*/  IMAD R13, R12, R3.reuse, R6 ;  /* 0x000000030c0d7224 */ /* 0x080fe400078e0206 */
[CC--:B------:R-:W-:Y:S01]  /*0530*/  IMAD R15, R0.reuse, R3.reuse, R2 ;  /* 0x00000003000f7224 */ /* 0x0c0fe200078e0202 */
[----:B------:R-:W2:Y:S01]  /*0540*/  LDG.E R8, desc[UR6][R8.64] ;  /* 0x0000000608087981 */ /* 0x000ea2000c1e1900 */
[----:B------:R-:W-:Y:S02]  /*0550*/  IMAD R17, R0, R3, R14 ;  /* 0x0000000300117224 */ /* 0x000fe400078e020e */
[----:B------:R-:W-:-:S04]  /*0560*/  IMAD.WIDE.U32 R2, R13, 0x4, R4 ;  /* 0x000000040d027825 */ /* 0x000fc800078e0004 */
[--C-:B------:R-:W-:Y:S02]  /*0570*/  IMAD.WIDE.U32 R12, R15, 0x4, R4.reuse ;  /* 0x000000040f0c7825 */ /* 0x100fe400078e0004 */
[----:B------:R-:W3:Y:S01]  /*0580*/  LDG.E R2, desc[UR6][R2.64] ;  /* 0x0000000602027981 */ /* 0x000ee2000c1e1900 */
[----:B------:R-:W0:Y:S01]  /*0590*/  LDC.64 R14, c[0x0][0x390] ;  /* 0x0000e400ff0e7b82 */ /* 0x000e220000000a00 */
[----:B------:R-:W-:Y:S02]  /*05a0*/  IMAD.WIDE.U32 R4, R17, 0x4, R4 ;  /* 0x0000000411047825 */ /* 0x000fe400078e0004 */
[----:B------:R-:W3:Y:S04]  /*05b0*/  LDG.E R13, desc[UR6][R12.64] ;  /* 0x000000060c0d7981 */ /* 0x000ee8000c1e1900 */
[----:B------:R-:W4:Y:S01]  /*05c0*/  LDG.E R4, desc[UR6][R4.64] ;  /* 0x0000000604047981 */ /* 0x000f22000c1e1900 */
[----:B0-----:R-:W-:-:S04]  /*05d0*/  IMAD.WIDE.U32 R6, R7, 0x4, R14 ;  /* 0x0000000407067825 */ /* 0x001fc800078e000e */
[----:B--2---:R-:W-:-:S05]  /*05e0*/  IMAD R0, R8, -0x7, R11 ;  /* 0xfffffff908007824 */ /* 0x004fca00078e020b */
[----:B---3--:R-:W-:-:S05]  /*05f0*/  IADD3 R17, PT, PT, R13, R0, R2 ;  /* 0x000000000d117210 */ /* 0x008fca0007ffe002 */
[----:B----4-:R-:W-:-:S05]  /*0600*/  IMAD.IADD R17, R4, 0x1, R17 ;  /* 0x0000000104117824 */ /* 0x010fca00078e0211 */
[----:B------:R-:W-:Y:S01]  /*0610*/  STG.E desc[UR6][R6.64], R17 ;  /* 0x0000001106007986 */ /* 0x000fe2000c101906 */
[----:B------:R-:W-:Y:S05]  /*0620*/  EXIT ;  /* 0x000000000000794d */ /* 0x000fea0003800000 */
.L_x_3:
[----:B------:R-:W0:Y:S01]  /*0630*/  S2R R15, SR_TID.X ;  /* 0x00000000000f7919 */ /* 0x000e220000002100 */
[----:B------:R-:W1:Y:S01]  /*0640*/  LDC R0, c[0x0][0x360] ;  /* 0x0000d800ff007b82 */ /* 0x000e620000000800 */
[----:B------:R-:W2:Y:S01]  /*0650*/  LDCU UR5, c[0x0][0x364] ;  /* 0x00006c80ff0577ac */ /* 0x000ea20008000800 */
[----:B------:R-:W3:Y:S06]  /*0660*/  S2R R12, SR_TID.Y ;  /* 0x00000000000c7919 */ /* 0x000eec0000002200 */
[----:B------:R-:W4:Y:S08]  /*0670*/  LDC R9, c[0x0][0x384] ;  /* 0x0000e100ff097b82 */ /* 0x000f300000000800 */
[----:B------:R-:W5:Y:S01]  /*0680*/  LDC.64 R2, c[0x0][0x388] ;  /* 0x0000e200ff027b82 */ /* 0x000f620000000a00 */
[----:B0-----:R-:W-:Y:S01]  /*0690*/  ISETP.NE.AND P0, PT, R15, RZ, PT ;  /* 0x000000ff0f00720c */ /* 0x001fe20003f05270 */
[----:B-1----:R-:W-:Y:S01]  /*06a0*/  IMAD R0, R0, UR4, R15 ;  /* 0x0000000400007c24 */ /* 0x002fe2000f8e020f */
[----:B---3--:R-:W-:Y:S01]  /*06b0*/  ISETP.NE.AND P1, PT, R12, RZ, PT ;  /* 0x000000ff0c00720c */ /* 0x008fe20003f25270 */
[----:B--2---:R-:W-:-:S04]  /*06c0*/  IMAD R5, R6, UR5, R12 ;  /* 0x0000000506057c24 */ /* 0x004fc8000f8e020c */
[----:B----4-:R-:W-:-:S04]  /*06d0*/  IMAD R0, R0, R9, R5 ;  /* 0x0000000900007224 */ /* 0x010fc800078e0205 */
[C-C-:B-----5:R-:W-:Y:S02]  /*06e0*/  IMAD.WIDE.U32 R4, R0.reuse, 0x4, R2.reuse ;  /* 0x0000000400047825 */ /* 0x160fe400078e0002 */
[C---:B------:R-:W-:Y:S02]  /*06f0*/  @!P0 IADD3 R7, PT, PT, R0.reuse, -R9, RZ ;  /* 0x8000000900078210 */ /* 0x040fe40007ffe0ff */
[----:B------:R-:W-:Y:S01]  /*0700*/  @!P0 LEA R9, R9, R0, 0x5 ;  /* 0x0000000009098211 */ /* 0x000fe200078e28ff */
[C---:B------:R-:W-:Y:S01]  /*0710*/  @!P1 VIADD R11, R0.reuse, 0xffffffff ;  /* 0xffffffff000b9836 */ /* 0x040fe20000000000 */
[----:B------:R-:W-:Y:S01]  /*0720*/  @!P1 IADD3 R13, PT, PT, R0, 0x20, RZ ;  /* 0x00000020000d9810 */ /* 0x000fe20007ffe0ff */
[--C-:B------:R-:W-:Y:S01]  /*0730*/  @!P0 IMAD.WIDE.U32 R6, R7, 0x4, R2.reuse ;  /* 0x0000000407068825 */ /* 0x100fe200078e0002 */
[----:B------:R-:W2:Y:S03]  /*0740*/  LDG.E R4, desc[UR6][R4.64] ;  /* 0x0000000604047981 */ /* 0x000ea6000c1e1900 */
[----:B------:R-:W-:-:S02]  /*0750*/  @!P0 IMAD.WIDE.U32 R8, R9, 0x4, R2 ;  /* 0x0000000409088825 */ /* 0x000fc400078e0002 */
[----:B------:R-:W3:Y:S02]  /*0760*/  @!P0 LDG.E R6, desc[UR6][R6.64] ;  /* 0x0000000606068981 */ /* 0x000ee4000c1e1900 */
[--C-:B------:R-:W-:Y:S02]  /*0770*/  @!P1 IMAD.WIDE.U32 R10, R11, 0x4, R2.reuse ;  /* 0x000000040b0a9825 */ /* 0x100fe400078e0002 */
[----:B------:R-:W4:Y:S02]  /*0780*/  @!P0 LDG.E R8, desc[UR6][R8.64] ;  /* 0x0000000608088981 */ /* 0x000f24000c1e1900 */
[----:B------:R-:W-:Y:S02]  /*0790*/  @!P1 IMAD.WIDE.U32 R2, R13, 0x4, R2 ;  /* 0x000000040d029825 */ /* 0x000fe400078e0002 */
[----:B------:R-:W5:Y:S04]  /*07a0*/  @!P1 LDG.E R10, desc[UR6][R10.64] ;  /* 0x000000060a0a9981 */ /* 0x000f68000c1e1900 */
[----:B------:R0:W5:Y:S01]  /*07b0*/  @!P1 LDG.E R14, desc[UR6][R2.64] ;  /* 0x00000006020e9981 */ /* 0x000162000c1e1900 */
[----:B------:R-:W1:Y:S01]  /*07c0*/  S2UR UR5, SR_CgaCtaId ;  /* 0x00000000000579c3 */ /* 0x000e620000008800 */
[----:B------:R-:W-:Y:S01]  /*07d0*/  UMOV UR4, 0x400 ;  /* 0x0000040000047882 */ /* 0x000fe20000000000 */
[----:B------:R-:W-:-:S06]  /*07e0*/  IMAD R12, R15, 0x22, R12 ;  /* 0x000000220f0c7824 */ /* 0x000fcc00078e020c */
[----:B0-----:R-:W0:Y:S01]  /*07f0*/  LDC.64 R2, c[0x0][0x390] ;  /* 0x0000e400ff027b82 */ /* 0x001e220000000a00 */
[----:B-1----:R-:W-:-:S06]  /*0800*/  ULEA UR4, UR5, UR4, 0x18 ;  /* 0x0000000405047291 */ /* 0x002fcc000f8ec0ff */
[----:B------:R-:W-:Y:S01]  /*0810*/  LEA R13, R12, UR4, 0x2 ;  /* 0x000000040c0d7c11 */ /* 0x000fe2000f8e10ff */
[----:B0-----:R-:W-:-:S04]  /*0820*/  IMAD.WIDE.U32 R2, R0, 0x4, R2 ;  /* 0x0000000400027825 */ /* 0x001fc800078e0002 */
[----:B--2---:R-:W-:Y:S04]  /*0830*/  STS [R13+0x8c], R4 ;  /* 0x00008c040d007388 */ /* 0x004fe80000000800 */
[----:B---3--:R-:W-:Y:S04]  /*0840*/  @!P0 STS [R13+0x4], R6 ;  /* 0x000004060d008388 */ /* 0x008fe80000000800 */
[----:B----4-:R-:W-:Y:S04]  /*0850*/  @!P0 STS [R13+0x118c], R8 ;  /* 0x00118c080d008388 */ /* 0x010fe80000000800 */
[----:B-----5:R-:W-:Y:S04]  /*0860*/  @!P1 STS [R13+0x88], R10 ;  /* 0x0000880a0d009388 */ /* 0x020fe80000000800 */
[----:B------:R-:W-:Y:S01]  /*0870*/  @!P1 STS [R13+0x10c], R14 ;  /* 0x00010c0e0d009388 */ /* 0x000fe20000000800 */
[----:B------:R-:W-:Y:S06]  /*0880*/  BAR.SYNC.DEFER_BLOCKING 0x0 ;  /* 0x0000000000007b1d */ /* 0x000fec0000010000 */
[----:B------:R-:W-:Y:S04]  /*0890*/  LDS R5, [R13+0x4] ;  /* 0x000004000d057984 */ /* 0x000fe80000000800 */
[----:B------:R-:W-:Y:S04]  /*08a0*/  LDS R12, [R13+0x114] ;  /* 0x000114000d0c7984 */ /* 0x000fe80000000800 */
[----:B------:R-:W0:Y:S04]  /*08b0*/  LDS R7, [R13+0x88] ;  /* 0x000088000d077984 */ /* 0x000e280000000800 */
[----:B------:R-:W1:Y:S04]  /*08c0*/  LDS R16, [R13+0x90] ;  /* 0x000090000d107984 */ /* 0x000e680000000800 */
[----:B------:R-:W2:Y:S01]  /*08d0*/  LDS R18, [R13+0x8c] ;  /* 0x00008c000d127984 */ /* 0x000ea20000000800 */
[----:B0-----:R-:W-:-:S04]  /*08e0*/  IADD3 R5, PT, PT, R7, R12, R5 ;  /* 0x0000000c07057210 */ /* 0x001fc80007ffe005 */
[----:B-1----:R-:W-:-:S05]  /*08f0*/  IADD3 R5, PT, PT, R5, R16, RZ ;  /* 0x0000001005057210 */ /* 0x002fca0007ffe0ff */
[----:B--2---:R-:W-:-:S05]  /*0900*/  IMAD R5, R18, -0x7, R5 ;  /* 0xfffffff912057824 */ /* 0x004fca00078e0205 */
[----:B------:R-:W-:Y:S01]  /*0910*/  STG.E desc[UR6][R2.64], R5 ;  /* 0x0000000502007986 */ /* 0x000fe2000c101906 */
[----:B------:R-:W-:Y:S05]  /*0920*/  EXIT ;  /* 0x000000000000794d */ /* 0x000fea0003800000 */
.L_x_4:
        /* <DEDUP_REMOVED lines=13> */
.L_x_8:


//--------------------- .nv.global.init           --------------------------
	.section	.nv.global.init,"aw",@progbits
	.align	4
.nv.global.init:
	.type		yborderNum,@object
	.size		yborderNum,(xborderNum - yborderNum)
yborderNum:
        /*0000*/ 	.byte	0xff, 0x01, 0x00, 0x00
	.type		xborderNum,@object
	.size		xborderNum,(isResultRight - xborderNum)
xborderNum:
        /*0004*/ 	.byte	0xff, 0x01, 0x00, 0x00
	.type		isResultRight,@object
	.size		isResultRight,(.L_0 - isResultRight)
isResultRight:
        /*0008*/ 	.byte	0x01
.L_0:


//--------------------- .nv.shared._ZN3cub18CUB_300001_SM_10006detail11EmptyKernelIvEEvv --------------------------
	.section	.nv.shared._ZN3cub18CUB_300001_SM_10006detail11EmptyKernelIvEEvv,"aw",@nobits
	.sectionflags	@""
	.align	16
	.zero		1024


//--------------------- .nv.shared.reserved.0     --------------------------
	.section	.nv.shared.reserved.0,"aw",@nobits
	.weak		__nv_reservedSMEM_offset_0_alias
	.size		__nv_reservedSMEM_offset_0_alias, 0, 64
	.other		__nv_reservedSMEM_offset_0_alias,@"STO_CUDA_RESERVED_SHARED STV_DEFAULT"
__nv_reservedSMEM_offset_0_alias:
	.zero		0
	.zero		64


//--------------------- .nv.global                --------------------------
	.section	.nv.global,"aw",@nobits
.nv.global:
	.type		_ZN34_INTERNAL_60690434_4_k_cu_80c8ca4e6thrust24THRUST_300001_SM_1000_NS3seqE,@object
	.size		_ZN34_INTERNAL_60690434_4_k_cu_80c8ca4e6thrust24THRUST_300001_SM_1000_NS3seqE,(_ZN34_INTERNAL_60690434_4_k_cu_80c8ca4e4cuda3std3__48in_placeE - _ZN34_INTERNAL_60690434_4_k_cu_80c8ca4e6thrust24THRUST_300001_SM_1000_NS3seqE)
_ZN34_INTERNAL_60690434_4_k_cu_80c8ca4e6thrust24THRUST_300001_SM_1000_NS3seqE:
	.zero		1
	.type		_ZN34_INTERNAL_60690434_4_k_cu_80c8ca4e4cuda3std3__48in_placeE,@object
	.size		_ZN34_INTERNAL_60690434_4_k_cu_80c8ca4e4cuda3std3__48in_placeE,(_ZN34_INTERNAL_60690434_4_k_cu_80c8ca4e4cuda3std6ranges3__45__cpo4sizeE - _ZN34_INTERNAL_60690434_4_k_cu_80c8ca4e4cuda3std3__48in_placeE)
_ZN34_INTERNAL_60690434_4_k_cu_80c8ca4e4cuda3std3__48in_placeE:
	.zero		1
	.type		_ZN34_INTERNAL_60690434_4_k_cu_80c8ca4e4cuda3std6ranges3__45__cpo4sizeE,@object
	.size		_ZN34_INTERNAL_60690434_4_k_cu_80c8ca4e4cuda3std6ranges3__45__cpo4sizeE,(_ZN34_INTERNAL_60690434_4_k_cu_80c8ca4e6thrust24THRUST_300001_SM_1000_NS12placeholders2_3E - _ZN34_INTERNAL_60690434_4_k_cu_80c8ca4e4cuda3std6ranges3__45__cpo4sizeE)
_ZN34_INTERNAL_60690434_4_k_cu_80c8ca4e4cuda3std6ranges3__45__cpo4sizeE:
	.zero		1
	.type		_ZN34_INTERNAL_60690434_4_k_cu_80c8ca4e6thrust24THRUST_300001_SM_1000_NS12placeholders2_3E,@object
	.size		_ZN34_INTERNAL_60690434_4_k_cu_80c8ca4e6thrust24THRUST_300001_SM_1000_NS12placeholders2_3E,(_ZN34_INTERNAL_60690434_4_k_cu_80c8ca4e4cuda3std3__45__cpo6cbeginE - _ZN34_INTERNAL_60690434_4_k_cu_80c8ca4e6thrust24THRUST_300001_SM_1000_NS12placeholders2_3E)
_ZN34_INTERNAL_60690434_4_k_cu_80c8ca4e6thrust24THRUST_300001_SM_1000_NS12placeholders2_3E:
	.zero		1
	.type		_ZN34_INTERNAL_60690434_4_k_cu_80c8ca4e4cuda3std3__45__cpo6cbeginE,@object
	.size		_ZN34_INTERNAL_60690434_4_k_cu_80c8ca4e4cuda3std3__45__cpo6cbeginE,(_ZN34_INTERNAL_60690434_4_k_cu_80c8ca4e4cuda3std6ranges3__45__cpo6cbeginE - _ZN34_INTERNAL_60690434_4_k_cu_80c8ca4e4cuda3std3__45__cpo6cbeginE)
_ZN34_INTERNAL_60690434_4_k_cu_80c8ca4e4cuda3std3__45__cpo6cbeginE:
	.zero		1
	.type		_ZN34_INTERNAL_60690434_4_k_cu_80c8ca4e4cuda3std6ranges3__45__cpo6cbeginE,@object
	.size		_ZN34_INTERNAL_60690434_4_k_cu_80c8ca4e4cuda3std6ranges3__45__cpo6cbeginE,(_ZN34_INTERNAL_60690434_4_k_cu_80c8ca4e6thrust24THRUST_300001_SM_1000_NS12placeholders2_7E - _ZN34_INTERNAL_60690434_4_k_cu_80c8ca4e4cuda3std6ranges3__45__cpo6cbeginE)
_ZN34_INTERNAL_60690434_4_k_cu_80c8ca4e4cuda3std6ranges3__45__cpo6cbeginE:
	.zero		1
	.type		_ZN34_INTERNAL_60690434_4_k_cu_80c8ca4e6thrust24THRUST_300001_SM_1000_NS12placeholders2_7E,@object
	.size		_ZN34_INTERNAL_60690434_4_k_cu_80c8ca4e6thrust24THRUST_300001_SM_1000_NS12placeholders2_7E,(_ZN34_INTERNAL_60690434_4_k_cu_80c8ca4e4cuda3std3__45__cpo7crbeginE - _ZN34_INTERNAL_60690434_4_k_cu_80c8ca4e6thrust24THRUST_300001_SM_1000_NS12placeholders2_7E)
_ZN34_INTERNAL_60690434_4_k_cu_80c8ca4e6thrust24THRUST_300001_SM_1000_NS12placeholders2_7E:
	.zero		1
	.type		_ZN34_INTERNAL_60690434_4_k_cu_80c8ca4e4cuda3std3__45__cpo7crbeginE,@object
	.size		_ZN34_INTERNAL_60690434_4_k_cu_80c8ca4e4cuda3std3__45__cpo7crbeginE,(_ZN34_INTERNAL_60690434_4_k_cu_80c8ca4e4cuda3std6ranges3__45__cpo4nextE - _ZN34_INTERNAL_60690434_4_k_cu_80c8ca4e4cuda3std3__45__cpo7crbeginE)
_ZN34_INTERNAL_60690434_4_k_cu_80c8ca4e4cuda3std3__45__cpo7crbeginE:
	.zero		1
	.type		_ZN34_INTERNAL_60690434_4_k_cu_80c8ca4e4cuda3std6ranges3__45__cpo4nextE,@object
	.size		_ZN34_INTERNAL_60690434_4_k_cu_80c8ca4e4cuda3std6ranges3__45__cpo4nextE,(_ZN34_INTERNAL_60690434_4_k_cu_80c8ca4e4cuda3std6ranges3__45__cpo4swapE - _ZN34_INTERNAL_60690434_4_k_cu_80c8ca4e4cuda3std6ranges3__45__cpo4nextE)
_ZN34_INTERNAL_60690434_4_k_cu_80c8ca4e4cuda3std6ranges3__45__cpo4nextE:
	.zero		1
	.type		_ZN34_INTERNAL_60690434_4_k_cu_80c8ca4e4cuda3std6ranges3__45__cpo4swapE,@object
	.size		_ZN34_INTERNAL_60690434_4_k_cu_80c8ca4e4cuda3std6ranges3__45__cpo4swapE,(_ZN34_INTERNAL_60690434_4_k_cu_80c8ca4e6thrust24THRUST_300001_SM_1000_NS8cuda_cub10par_nosyncE - _ZN34_INTERNAL_60690434_4_k_cu_80c8ca4e4cuda3std6ranges3__45__cpo4swapE)
_ZN34_INTERNAL_60690434_4_k_cu_80c8ca4e4cuda3std6ranges3__45__cpo4swapE:
	.zero		1
	.type		_ZN34_INTERNAL_60690434_4_k_cu_80c8ca4e6thrust24THRUST_300001_SM_1000_NS8cuda_cub10par_nosyncE,@object
	.size		_ZN34_INTERNAL_60690434_4_k_cu_80c8ca4e6thrust24THRUST_300001_SM_1000_NS8cuda_cub10par_nosyncE,(_ZN34_INTERNAL_60690434_4_k_cu_80c8ca4e6thrust24THRUST_300001_SM_1000_NS12placeholders2_9E - _ZN34_INTERNAL_60690434_4_k_cu_80c8ca4e6thrust24THRUST_300001_SM_1000_NS8cuda_cub10par_nosyncE)
_ZN34_INTERNAL_60690434_4_k_cu_80c8ca4e6thrust24THRUST_300001_SM_1000_NS8cuda_cub10par_nosyncE:
	.zero		1
	.type		_ZN34_INTERNAL_60690434_4_k_cu_80c8ca4e6thrust24THRUST_300001_SM_1000_NS12placeholders2_9E,@object
	.size		_ZN34_INTERNAL_60690434_4_k_cu_80c8ca4e6thrust24THRUST_300001_SM_1000_NS12placeholders2_9E,(_ZN34_INTERNAL_60690434_4_k_cu_80c8ca4e4cuda3std3__436_GLOBAL__N__60690434_4_k_cu_80c8ca4e6ignoreE - _ZN34_INTERNAL_60690434_4_k_cu_80c8ca4e6thrust24THRUST_300001_SM_1000_NS12placeholders2_9E)
_ZN34_INTERNAL_60690434_4_k_cu_80c8ca4e6thrust24THRUST_300001_SM_1000_NS12placeholders2_9E:
	.zero		1
	.type		_ZN34_INTERNAL_60690434_4_k_cu_80c8ca4e4cuda3std3__436_GLOBAL__N__60690434_4_k_cu_80c8ca4e6ignoreE,@object
	.size		_ZN34_INTERNAL_60690434_4_k_cu_80c8ca4e4cuda3std3__436_GLOBAL__N__60690434_4_k_cu_80c8ca4e6ignoreE,(_ZN34_INTERNAL_60690434_4_k_cu_80c8ca4e4cuda3std6ranges3__45__cpo4dataE - _ZN34_INTERNAL_60690434_4_k_cu_80c8ca4e4cuda3std3__436_GLOBAL__N__60690434_4_k_cu_80c8ca4e6ignoreE)
_ZN34_INTERNAL_60690434_4_k_cu_80c8ca4e4cuda3std3__436_GLOBAL__N__60690434_4_k_cu_80c8ca4e6ignoreE:
	.zero		1
	.type		_ZN34_INTERNAL_60690434_4_k_cu_80c8ca4e4cuda3std6ranges3__45__cpo4dataE,@object
	.size		_ZN34_INTERNAL_60690434_4_k_cu_80c8ca4e4cuda3std6ranges3__45__cpo4dataE,(_ZN34_INTERNAL_60690434_4_k_cu_80c8ca4e6thrust24THRUST_300001_SM_1000_NS12placeholders2_1E - _ZN34_INTERNAL_60690434_4_k_cu_80c8ca4e4cuda3std6ranges3__45__cpo4dataE)
_ZN34_INTERNAL_60690434_4_k_cu_80c8ca4e4cuda3std6ranges3__45__cpo4dataE:
	.zero		1
	.type		_ZN34_INTERNAL_60690434_4_k_cu_80c8ca4e6thrust24THRUST_300001_SM_1000_NS12placeholders2_1E,@object
	.size		_ZN34_INTERNAL_60690434_4_k_cu_80c8ca4e6thrust24THRUST_300001_SM_1000_NS12placeholders2_1E,(_ZN34_INTERNAL_60690434_4_k_cu_80c8ca4e4cuda3std3__45__cpo5beginE - _ZN34_INTERNAL_60690434_4_k_cu_80c8ca4e6thrust24THRUST_300001_SM_1000_NS12placeholders2_1E)
_ZN34_INTERNAL_60690434_4_k_cu_80c8ca4e6thrust24THRUST_300001_SM_1000_NS12placeholders2_1E:
	.zero		1
	.type		_ZN34_INTERNAL_60690434_4_k_cu_80c8ca4e4cuda3std3__45__cpo5beginE,@object
	.size		_ZN34_INTERNAL_60690434_4_k_cu_80c8ca4e4cuda3std3__45__cpo5beginE,(_ZN34_INTERNAL_60690434_4_k_cu_80c8ca4e4cuda3std6ranges3__45__cpo5beginE - _ZN34_INTERNAL_60690434_4_k_cu_80c8ca4e4cuda3std3__45__cpo5beginE)
_ZN34_INTERNAL_60690434_4_k_cu_80c8ca4e4cuda3std3__45__cpo5beginE:
	.zero		1
	.type		_ZN34_INTERNAL_60690434_4_k_cu_80c8ca4e4cuda3std6ranges3__45__cpo5beginE,@object
	.size		_ZN34_INTERNAL_60690434_4_k_cu_80c8ca4e4cuda3std6ranges3__45__cpo5beginE,(_ZN34_INTERNAL_60690434_4_k_cu_80c8ca4e6thrust24THRUST_300001_SM_1000_NS12placeholders2_5E - _ZN34_INTERNAL_60690434_4_k_cu_80c8ca4e4cuda3std6ranges3__45__cpo5beginE)
_ZN34_INTERNAL_60690434_4_k_cu_80c8ca4e4cuda3std6ranges3__45__cpo5beginE:
	.zero		1
	.type		_ZN34_INTERNAL_60690434_4_k_cu_80c8ca4e6thrust24THRUST_300001_SM_1000_NS12placeholders2_5E,@object
	.size		_ZN34_INTERNAL_60690434_4_k_cu_80c8ca4e6thrust24THRUST_300001_SM_1000_NS12placeholders2_5E,(_ZN34_INTERNAL_60690434_4_k_cu_80c8ca4e4cuda3std3__45__cpo6rbeginE - _ZN34_INTERNAL_60690434_4_k_cu_80c8ca4e6thrust24THRUST_300001_SM_1000_NS12placeholders2_5E)
_ZN34_INTERNAL_60690434_4_k_cu_80c8ca4e6thrust24THRUST_300001_SM_1000_NS12placeholders2_5E:
	.zero		1
	.type		_ZN34_INTERNAL_60690434_4_k_cu_80c8ca4e4cuda3std3__45__cpo6rbeginE,@object
	.size		_ZN34_INTERNAL_60690434_4_k_cu_80c8ca4e4cuda3std3__45__cpo6rbeginE,(_ZN34_INTERNAL_60690434_4_k_cu_80c8ca4e4cuda3std6ranges3__45__cpo7advanceE - _ZN34_INTERNAL_60690434_4_k_cu_80c8ca4e4cuda3std3__45__cpo6rbeginE)
_ZN34_INTERNAL_60690434_4_k_cu_80c8ca4e4cuda3std3__45__cpo6rbeginE:
	.zero		1
	.type		_ZN34_INTERNAL_60690434_4_k_cu_80c8ca4e4cuda3std6ranges3__45__cpo7advanceE,@object
	.size		_ZN34_INTERNAL_60690434_4_k_cu_80c8ca4e4cuda3std6ranges3__45__cpo7advanceE,(_ZN34_INTERNAL_60690434_4_k_cu_80c8ca4e4cuda3std3__47nulloptE - _ZN34_INTERNAL_60690434_4_k_cu_80c8ca4e4cuda3std6ranges3__45__cpo7advanceE)
_ZN34_INTERNAL_60690434_4_k_cu_80c8ca4e4cuda3std6ranges3__45__cpo7advanceE:
	.zero		1
	.type		_ZN34_INTERNAL_60690434_4_k_cu_80c8ca4e4cuda3std3__47nulloptE,@object
	.size		_ZN34_INTERNAL_60690434_4_k_cu_80c8ca4e4cuda3std3__47nulloptE,(_ZN34_INTERNAL_60690434_4_k_cu_80c8ca4e4cuda3std6ranges3__45__cpo8distanceE - _ZN34_INTERNAL_60690434_4_k_cu_80c8ca4e4cuda3std3__47nulloptE)
_ZN34_INTERNAL_60690434_4_k_cu_80c8ca4e4cuda3std3__47nulloptE:
	.zero		1
	.type		_ZN34_INTERNAL_60690434_4_k_cu_80c8ca4e4cuda3std6ranges3__45__cpo8distanceE,@object
	.size		_ZN34_INTERNAL_60690434_4_k_cu_80c8ca4e4cuda3std6ranges3__45__cpo8distanceE,(_ZN34_INTERNAL_60690434_4_k_cu_80c8ca4e6thrust24THRUST_300001_SM_1000_NS12placeholders3_10E - _ZN34_INTERNAL_60690434_4_k_cu_80c8ca4e4cuda3std6ranges3__45__cpo8distanceE)
_ZN34_INTERNAL_60690434_4_k_cu_80c8ca4e4cuda3std6ranges3__45__cpo8distanceE:
	.zero		1
	.type		_ZN34_INTERNAL_60690434_4_k_cu_80c8ca4e6thrust24THRUST_300001_SM_1000_NS12placeholders3_10E,@object
	.size		_ZN34_INTERNAL_60690434_4_k_cu_80c8ca4e6thrust24THRUST_300001_SM_1000_NS12placeholders3_10E,(_ZN34_INTERNAL_60690434_4_k_cu_80c8ca4e4cuda3std3__419piecewise_constructE - _ZN34_INTERNAL_60690434_4_k_cu_80c8ca4e6thrust24THRUST_300001_SM_1000_NS12placeholders3_10E)
_ZN34_INTERNAL_60690434_4_k_cu_80c8ca4e6thrust24THRUST_300001_SM_1000_NS12placeholders3_10E:
	.zero		1
	.type		_ZN34_INTERNAL_60690434_4_k_cu_80c8ca4e4cuda3std3__419piecewise_constructE,@object
	.size		_ZN34_INTERNAL_60690434_4_k_cu_80c8ca4e4cuda3std3__419piecewise_constructE,(_ZN34_INTERNAL_60690434_4_k_cu_80c8ca4e4cuda3std6ranges3__45__cpo5cdataE - _ZN34_INTERNAL_60690434_4_k_cu_80c8ca4e4cuda3std3__419piecewise_constructE)
_ZN34_INTERNAL_60690434_4_k_cu_80c8ca4e4cuda3std3__419piecewise_constructE:
	.zero		1
	.type		_ZN34_INTERNAL_60690434_4_k_cu_80c8ca4e4cuda3std6ranges3__45__cpo5cdataE,@object
	.size		_ZN34_INTERNAL_60690434_4_k_cu_80c8ca4e4cuda3std6ranges3__45__cpo5cdataE,(_ZN34_INTERNAL_60690434_4_k_cu_80c8ca4e6thrust24THRUST_300001_SM_1000_NS12placeholders2_2E - _ZN34_INTERNAL_60690434_4_k_cu_80c8ca4e4cuda3std6ranges3__45__cpo5cdataE)
_ZN34_INTERNAL_60690434_4_k_cu_80c8ca4e4cuda3std6ranges3__45__cpo5cdataE:
	.zero		1
	.type		_ZN34_INTERNAL_60690434_4_k_cu_80c8ca4e6thrust24THRUST_300001_SM_1000_NS12placeholders2_2E,@object
	.size		_ZN34_INTERNAL_60690434_4_k_cu_80c8ca4e6thrust24THRUST_300001_SM_1000_NS12placeholders2_2E,(_ZN34_INTERNAL_60690434_4_k_cu_80c8ca4e4cuda3std3__45__cpo3endE - _ZN34_INTERNAL_60690434_4_k_cu_80c8ca4e6thrust24THRUST_300001_SM_1000_NS12placeholders2_2E)
_ZN34_INTERNAL_60690434_4_k_cu_80c8ca4e6thrust24THRUST_300001_SM_1000_NS12placeholders2_2E:
	.zero		1
	.type		_ZN34_INTERNAL_60690434_4_k_cu_80c8ca4e4cuda3std3__45__cpo3endE,@object
	.size		_ZN34_INTERNAL_60690434_4_k_cu_80c8ca4e4cuda3std3__45__cpo3endE,(_ZN34_INTERNAL_60690434_4_k_cu_80c8ca4e4cuda3std6ranges3__45__cpo3endE - _ZN34_INTERNAL_60690434_4_k_cu_80c8ca4e4cuda3std3__45__cpo3endE)
_ZN34_INTERNAL_60690434_4_k_cu_80c8ca4e4cuda3std3__45__cpo3endE:
	.zero		1
	.type		_ZN34_INTERNAL_60690434_4_k_cu_80c8ca4e4cuda3std6ranges3__45__cpo3endE,@object
	.size		_ZN34_INTERNAL_60690434_4_k_cu_80c8ca4e4cuda3std6ranges3__45__cpo3endE,(_ZN34_INTERNAL_60690434_4_k_cu_80c8ca4e6thrust24THRUST_300001_SM_1000_NS12placeholders2_6E - _ZN34_INTERNAL_60690434_4_k_cu_80c8ca4e4cuda3std6ranges3__45__cpo3endE)
_ZN34_INTERNAL_60690434_4_k_cu_80c8ca4e4cuda3std6ranges3__45__cpo3endE:
	.zero		1
	.type		_ZN34_INTERNAL_60690434_4_k_cu_80c8ca4e6thrust24THRUST_300001_SM_1000_NS12placeholders2_6E,@object
	.size		_ZN34_INTERNAL_60690434_4_k_cu_80c8ca4e6thrust24THRUST_300001_SM_1000_NS12placeholders2_6E,(_ZN34_INTERNAL_60690434_4_k_cu_80c8ca4e4cuda3std3__45__cpo4rendE - _ZN34_INTERNAL_60690434_4_k_cu_80c8ca4e6thrust24THRUST_300001_SM_1000_NS12placeholders2_6E)
_ZN34_INTERNAL_60690434_4_k_cu_80c8ca4e6thrust24THRUST_300001_SM_1000_NS12placeholders2_6E:
	.zero		1
	.type		_ZN34_INTERNAL_60690434_4_k_cu_80c8ca4e4cuda3std3__45__cpo4rendE,@object
	.size		_ZN34_INTERNAL_60690434_4_k_cu_80c8ca4e4cuda3std3__45__cpo4rendE,(_ZN34_INTERNAL_60690434_4_k_cu_80c8ca4e4cuda3std6ranges3__45__cpo9iter_swapE - _ZN34_INTERNAL_60690434_4_k_cu_80c8ca4e4cuda3std3__45__cpo4rendE)
_ZN34_INTERNAL_60690434_4_k_cu_80c8ca4e4cuda3std3__45__cpo4rendE:
	.zero		1
	.type		_ZN34_INTERNAL_60690434_4_k_cu_80c8ca4e4cuda3std6ranges3__45__cpo9iter_swapE,@object
	.size		_ZN34_INTERNAL_60690434_4_k_cu_80c8ca4e4cuda3std6ranges3__45__cpo9iter_swapE,(_ZN34_INTERNAL_60690434_4_k_cu_80c8ca4e4cuda3std3__48unexpectE - _ZN34_INTERNAL_60690434_4_k_cu_80c8ca4e4cuda3std6ranges3__45__cpo9iter_swapE)
_ZN34_INTERNAL_60690434_4_k_cu_80c8ca4e4cuda3std6ranges3__45__cpo9iter_swapE:
	.zero		1
	.type		_ZN34_INTERNAL_60690434_4_k_cu_80c8ca4e4cuda3std3__48unexpectE,@object
	.size		_ZN34_INTERNAL_60690434_4_k_cu_80c8ca4e4cuda3std3__48unexpectE,(_ZN34_INTERNAL_60690434_4_k_cu_80c8ca4e6thrust24THRUST_300001_SM_1000_NS8cuda_cub3parE - _ZN34_INTERNAL_60690434_4_k_cu_80c8ca4e4cuda3std3__48unexpectE)
_ZN34_INTERNAL_60690434_4_k_cu_80c8ca4e4cuda3std3__48unexpectE:
	.zero		1
	.type		_ZN34_INTERNAL_60690434_4_k_cu_80c8ca4e6thrust24THRUST_300001_SM_1000_NS8cuda_cub3parE,@object
	.size		_ZN34_INTERNAL_60690434_4_k_cu_80c8ca4e6thrust24THRUST_300001_SM_1000_NS8cuda_cub3parE,(_ZN34_INTERNAL_60690434_4_k_cu_80c8ca4e6thrust24THRUST_300001_SM_1000_NS12placeholders2_4E - _ZN34_INTERNAL_60690434_4_k_cu_80c8ca4e6thrust24THRUST_300001_SM_1000_NS8cuda_cub3parE)
_ZN34_INTERNAL_60690434_4_k_cu_80c8ca4e6thrust24THRUST_300001_SM_1000_NS8cuda_cub3parE:
	.zero		1
	.type		_ZN34_INTERNAL_60690434_4_k_cu_80c8ca4e6thrust24THRUST_300001_SM_1000_NS12placeholders2_4E,@object
	.size		_ZN34_INTERNAL_60690434_4_k_cu_80c8ca4e6thrust24THRUST_300001_SM_1000_NS12placeholders2_4E,(_ZN34_INTERNAL_60690434_4_k_cu_80c8ca4e4cuda3std3__45__cpo4cendE - _ZN34_INTERNAL_60690434_4_k_cu_80c8ca4e6thrust24THRUST_300001_SM_1000_NS12placeholders2_4E)
_ZN34_INTERNAL_60690434_4_k_cu_80c8ca4e6thrust24THRUST_300001_SM_1000_NS12placeholders2_4E:
	.zero		1
	.type		_ZN34_INTERNAL_60690434_4_k_cu_80c8ca4e4cuda3std3__45__cpo4cendE,@object
	.size		_ZN34_INTERNAL_60690434_4_k_cu_80c8ca4e4cuda3std3__45__cpo4cendE,(_ZN34_INTERNAL_60690434_4_k_cu_80c8ca4e4cuda3std6ranges3__45__cpo4cendE - _ZN34_INTERNAL_60690434_4_k_cu_80c8ca4e4cuda3std3__45__cpo4cendE)
_ZN34_INTERNAL_60690434_4_k_cu_80c8ca4e4cuda3std3__45__cpo4cendE:
	.zero		1
	.type		_ZN34_INTERNAL_60690434_4_k_cu_80c8ca4e4cuda3std6ranges3__45__cpo4cendE,@object
	.size		_ZN34_INTERNAL_60690434_4_k_cu_80c8ca4e4cuda3std6ranges3__45__cpo4cendE,(_ZN34_INTERNAL_60690434_4_k_cu_80c8ca4e4cuda3std3__420unreachable_sentinelE - _ZN34_INTERNAL_60690434_4_k_cu_80c8ca4e4cuda3std6ranges3__45__cpo4cendE)
_ZN34_INTERNAL_60690434_4_k_cu_80c8ca4e4cuda3std6ranges3__45__cpo4cendE:
	.zero		1
	.type		_ZN34_INTERNAL_60690434_4_k_cu_80c8ca4e4cuda3std3__420unreachable_sentinelE,@object
	.size		_ZN34_INTERNAL_60690434_4_k_cu_80c8ca4e4cuda3std3__420unreachable_sentinelE,(_ZN34_INTERNAL_60690434_4_k_cu_80c8ca4e4cuda3std6ranges3__45__cpo5ssizeE - _ZN34_INTERNAL_60690434_4_k_cu_80c8ca4e4cuda3std3__420unreachable_sentinelE)
_ZN34_INTERNAL_60690434_4_k_cu_80c8ca4e4cuda3std3__420unreachable_sentinelE:
	.zero		1
	.type		_ZN34_INTERNAL_60690434_4_k_cu_80c8ca4e4cuda3std6ranges3__45__cpo5ssizeE,@object
	.size		_ZN34_INTERNAL_60690434_4_k_cu_80c8ca4e4cuda3std6ranges3__45__cpo5ssizeE,(_ZN34_INTERNAL_60690434_4_k_cu_80c8ca4e6thrust24THRUST_300001_SM_1000_NS12placeholders2_8E - _ZN34_INTERNAL_60690434_4_k_cu_80c8ca4e4cuda3std6ranges3__45__cpo5ssizeE)
_ZN34_INTERNAL_60690434_4_k_cu_80c8ca4e4cuda3std6ranges3__45__cpo5ssizeE:
	.zero		1
	.type		_ZN34_INTERNAL_60690434_4_k_cu_80c8ca4e6thrust24THRUST_300001_SM_1000_NS12placeholders2_8E,@object
	.size		_ZN34_INTERNAL_60690434_4_k_cu_80c8ca4e6thrust24THRUST_300001_SM_1000_NS12placeholders2_8E,(_ZN34_INTERNAL_60690434_4_k_cu_80c8ca4e4cuda3std3__45__cpo5crendE - _ZN34_INTERNAL_60690434_4_k_cu_80c8ca4e6thrust24THRUST_300001_SM_1000_NS12placeholders2_8E)
_ZN34_INTERNAL_60690434_4_k_cu_80c8ca4e6thrust24THRUST_300001_SM_1000_NS12placeholders2_8E:
	.zero		1
	.type		_ZN34_INTERNAL_60690434_4_k_cu_80c8ca4e4cuda3std3__45__cpo5crendE,@object
	.size		_ZN34_INTERNAL_60690434_4_k_cu_80c8ca4e4cuda3std3__45__cpo5crendE,(_ZN34_INTERNAL_60690434_4_k_cu_80c8ca4e4cuda3std6ranges3__45__cpo4prevE - _ZN34_INTERNAL_60690434_4_k_cu_80c8ca4e4cuda3std3__45__cpo5crendE)
_ZN34_INTERNAL_60690434_4_k_cu_80c8ca4e4cuda3std3__45__cpo5crendE:
	.zero		1
	.type		_ZN34_INTERNAL_60690434_4_k_cu_80c8ca4e4cuda3std6ranges3__45__cpo4prevE,@object
	.size		_ZN34_INTERNAL_60690434_4_k_cu_80c8ca4e4cuda3std6ranges3__45__cpo4prevE,(_ZN34_INTERNAL_60690434_4_k_cu_80c8ca4e4cuda3std6ranges3__45__cpo9iter_moveE - _ZN34_INTERNAL_60690434_4_k_cu_80c8ca4e4cuda3std6ranges3__45__cpo4prevE)
_ZN34_INTERNAL_60690434_4_k_cu_80c8ca4e4cuda3std6ranges3__45__cpo4prevE:
	.zero		1
	.type		_ZN34_INTERNAL_60690434_4_k_cu_80c8ca4e4cuda3std6ranges3__45__cpo9iter_moveE,@object
	.size		_ZN34_INTERNAL_60690434_4_k_cu_80c8ca4e4cuda3std6ranges3__45__cpo9iter_moveE,(_ZN34_INTERNAL_60690434_4_k_cu_80c8ca4e6thrust24THRUST_300001_SM_1000_NS6system6detail10sequential3seqE - _ZN34_INTERNAL_60690434_4_k_cu_80c8ca4e4cuda3std6ranges3__45__cpo9iter_moveE)
_ZN34_INTERNAL_60690434_4_k_cu_80c8ca4e4cuda3std6ranges3__45__cpo9iter_moveE:
	.zero		1
	.type		_ZN34_INTERNAL_60690434_4_k_cu_80c8ca4e6thrust24THRUST_300001_SM_1000_NS6system6detail10sequential3seqE,@object
	.size		_ZN34_INTERNAL_60690434_4_k_cu_80c8ca4e6thrust24THRUST_300001_SM_1000_NS6system6detail10sequential3seqE,(.L_34 - _ZN34_INTERNAL_60690434_4_k_cu_80c8ca4e6thrust24THRUST_300001_SM_1000_NS6system6detail10sequential3seqE)
_ZN34_INTERNAL_60690434_4_k_cu_80c8ca4e6thrust24THRUST_300001_SM_1000_NS6system6detail10sequential3seqE:
	.zero		1
.L_34:


//--------------------- .nv.shared._Z11checkResultiiPi --------------------------
	.section	.nv.shared._Z11checkResultiiPi,"aw",@nobits
	.sectionflags	@""
	.align	16
	.zero		1024


//--------------------- .nv.shared._Z7initArriiPi --------------------------
	.section	.nv.shared._Z7initArriiPi,"aw",@nobits
	.sectionflags	@""
	.align	16
	.zero		1024


//--------------------- .nv.shared._Z7stenciliiPiS_ --------------------------
	.section	.nv.shared._Z7stenciliiPiS_,"aw",@nobits
	.sectionflags	@""
	.align	16
	.zero		1024


//--------------------- .nv.constant0._ZN3cub18CUB_300001_SM_10006detail11EmptyKernelIvEEvv --------------------------
	.section	.nv.constant0._ZN3cub18CUB_300001_SM_10006detail11EmptyKernelIvEEvv,"a",@progbits
	.sectionflags	@""
	.align	4
.nv.constant0._ZN3cub18CUB_300001_SM_10006detail11EmptyKernelIvEEvv:
	.zero		896


//--------------------- .nv.constant0._Z11checkResultiiPi --------------------------
	.section	.nv.constant0._Z11checkResultiiPi,"a",@progbits
	.sectionflags	@""
	.align	4
.nv.constant0._Z11checkResultiiPi:
	.zero		912


//--------------------- .nv.constant0._Z7initArriiPi --------------------------
	.section	.nv.constant0._Z7initArriiPi,"a",@progbits
	.sectionflags	@""
	.align	4
.nv.constant0._Z7initArriiPi:
	.zero		912


//--------------------- .nv.constant0._Z7stenciliiPiS_ --------------------------
	.section	.nv.constant0._Z7stenciliiPiS_,"a",@progbits
	.sectionflags	@""
	.align	4
.nv.constant0._Z7stenciliiPiS_:
	.zero		920


//--------------------- SYMBOLS --------------------------

	.type		.nv.reservedSmem.offset0,@object
	.size		.nv.reservedSmem.offset0,0x4
	.type		.nv.reservedSmem.cap,@object
	.size		.nv.reservedSmem.cap,0x4
